def matmul_kernel(
    a_ptr,
    b_ptr,
    c_ptr,
    M,
    N,
    K,
    stride_am,
    stride_ak,
    stride_bk,
    stride_bn,
    stride_cm,
    stride_cn,
    BLOCK_M: tl.constexpr,
    BLOCK_N: tl.constexpr,
    BLOCK_K: tl.constexpr,
    GROUP_M: tl.constexpr,
):
    pid = tl.program_id(axis=0)
    num_pid_m = tl.cdiv(M, BLOCK_M)
    num_pid_n = tl.cdiv(N, BLOCK_N)
    num_pid_in_group = GROUP_M * num_pid_n
    group_id = pid // num_pid_in_group
    first_pid_m = group_id * GROUP_M
    group_size_m = min(num_pid_m - first_pid_m, GROUP_M)
    pid_m = first_pid_m + ((pid % num_pid_in_group) % group_size_m)
    pid_n = (pid % num_pid_in_group) // group_size_m

    offs_am = (pid_m * BLOCK_M + tl.arange(0, BLOCK_M)) % M
    offs_bn = (pid_n * BLOCK_N + tl.arange(0, BLOCK_N)) % N
    offs_k = tl.arange(0, BLOCK_K)
    a_ptrs = a_ptr + offs_am[:, None] * stride_am + offs_k[None, :] * stride_ak
    b_ptrs = b_ptr + offs_k[:, None] * stride_bk + offs_bn[None, :] * stride_bn

    acc = tl.zeros((BLOCK_M, BLOCK_N), dtype=tl.float32)
    for kk in range(0, tl.cdiv(K, BLOCK_K)):
        a = tl.load(a_ptrs, mask=offs_k[None, :] < K - kk * BLOCK_K, other=0.0)
        b = tl.load(b_ptrs, mask=offs_k[:, None] < K - kk * BLOCK_K, other=0.0)
        acc = tl.dot(a, b, acc)
        a_ptrs += BLOCK_K * stride_ak
        b_ptrs += BLOCK_K * stride_bk

    c = acc.to(c_ptr.dtype.element_ty)
    offs_cm = pid_m * BLOCK_M + tl.arange(0, BLOCK_M)
    offs_cn = pid_n * BLOCK_N + tl.arange(0, BLOCK_N)
    c_ptrs = c_ptr + offs_cm[:, None] * stride_cm + offs_cn[None, :] * stride_cn
    mask = (offs_cm[:, None] < M) & (offs_cn[None, :] < N)
    tl.store(c_ptrs, c, mask=mask)

# config = {"BLOCK_K": 128, "BLOCK_M": 128, "BLOCK_N": 64, "GROUP_M": 8, "arch": "sm_100", "dtype": "bf16", "num_ctas": 1, "num_stages": 3, "num_warps": 8}
# arch = sm_100


// ===== COMPILED SASS (sm_100a) =====

	.target	sm_100a

	.elftype	@"ET_EXEC"


//--------------------- .note.nv.tkinfo           --------------------------
	.section	.note.nv.tkinfo,"",@"SHT_NOTE"
	.sectionflags	@"SHF_NOTE_NV_TKINFO"
	.tkinfo
        /*0018*/ 	.word	0x00000081
        /*0030*/ 	.string	""
        /*0030*/ 	.string	"ptxas-blackwell"
        /*0030*/ 	.string	"Cuda compilation tools, release 12.9, V12.9.86"
        /*0030*/ 	.string	"Build cuda_12.9.r12.9/compiler.36037853_0"
        /*0030*/ 	.string	"-v  -suppress-debug-info  -lineinfo  -arch sm_100a "



//--------------------- .note.nv.cuver            --------------------------
	.section	.note.nv.cuver,"",@"SHT_NOTE"
	.sectionflags	@"SHF_NOTE_NV_CUVER"
        /*0018*/ 	.short	0x0001
        /*001a*/ 	.short	0x0064
        /*001c*/ 	.short	0x0001
        /*001e*/ 	.short	0x0000
        /*0020*/ 	.short	0x0001
        /*0022*/ 	.short	0x0000


//--------------------- .nv.info                  --------------------------
	.section	.nv.info,"",@"SHT_CUDA_INFO"
	.align	4


	//----- nvinfo : EIATTR_REGCOUNT
	.align		4
        /*0000*/ 	.byte	0x04, 0x2f
        /*0002*/ 	.short	(.L_4 - .L_3)
	.align		4
.L_3:
        /*0004*/ 	.word	index@(matmul_kernel)
        /*0008*/ 	.word	0x000000ff


	//----- nvinfo : EIATTR_FRAME_SIZE
	.align		4
.L_4:
        /*000c*/ 	.byte	0x04, 0x11
        /*000e*/ 	.short	(.L_6 - .L_5)
	.align		4
.L_5:
        /*0010*/ 	.word	index@($__internal_2_$__cuda_sm10x_tcgen05_guardrail_trap_unallocated_columns_being_dealloced)
        /*0014*/ 	.word	0x000000d8


	//----- nvinfo : EIATTR_FRAME_SIZE
	.align		4
.L_6:
        /*0018*/ 	.byte	0x04, 0x11
        /*001a*/ 	.short	(.L_8 - .L_7)
	.align		4
.L_7:
        /*001c*/ 	.word	index@($__internal_1_$__cuda_sm10x_tcgen05_guardrail_trap_phase_invalid_during_alloc)
        /*0020*/ 	.word	0x000000d8


	//----- nvinfo : EIATTR_FRAME_SIZE
	.align		4
.L_8:
        /*0024*/ 	.byte	0x04, 0x11
        /*0026*/ 	.short	(.L_10 - .L_9)
	.align		4
.L_9:
        /*0028*/ 	.word	index@($__internal_0_$__cuda_sm10x_tcgen05_guardrail_trap_col_being_dealloced_not_returned_by_alloc)
        /*002c*/ 	.word	0x000000d8


	//----- nvinfo : EIATTR_FRAME_SIZE
	.align		4
.L_10:
        /*0030*/ 	.byte	0x04, 0x11
        /*0032*/ 	.short	(.L_12 - .L_11)
	.align		4
.L_11:
        /*0034*/ 	.word	index@(matmul_kernel)
        /*0038*/ 	.word	0x000000d8


	//----- nvinfo : EIATTR_MIN_STACK_SIZE
	.align		4
.L_12:
        /*003c*/ 	.byte	0x04, 0x12
        /*003e*/ 	.short	(.L_14 - .L_13)
	.align		4
.L_13:
        /*0040*/ 	.word	index@(matmul_kernel)
        /*0044*/ 	.word	0x000000d8
.L_14:


//--------------------- .nv.info.matmul_kernel    --------------------------
	.section	.nv.info.matmul_kernel,"",@"SHT_CUDA_INFO"
	.sectionflags	@""
	.align	4


	//----- nvinfo : EIATTR_CUDA_API_VERSION
	.align		4
        /*0000*/ 	.byte	0x04, 0x37
        /*0002*/ 	.short	(.L_16 - .L_15)
.L_15:
        /*0004*/ 	.word	0x00000081


	//----- nvinfo : EIATTR_KPARAM_INFO
	.align		4
.L_16:
        /*0008*/ 	.byte	0x04, 0x17
        /*000a*/ 	.short	(.L_18 - .L_17)
.L_17:
        /*000c*/ 	.word	0x00000000
        /*0010*/ 	.short	0x000d
        /*0012*/ 	.short	0x0048
        /*0014*/ 	.byte	0x00, 0xf4, 0x21, 0x00


	//----- nvinfo : EIATTR_KPARAM_INFO
	.align		4
.L_18:
        /*0018*/ 	.byte	0x04, 0x17
        /*001a*/ 	.short	(.L_20 - .L_19)
.L_19:
        /*001c*/ 	.word	0x00000000
        /*0020*/ 	.short	0x000c
        /*0022*/ 	.short	0x0040
        /*0024*/ 	.byte	0x00, 0xf4, 0x21, 0x00


	//----- nvinfo : EIATTR_KPARAM_INFO
	.align		4
.L_20:
        /*0028*/ 	.byte	0x04, 0x17
        /*002a*/ 	.short	(.L_22 - .L_21)
.L_21:
        /*002c*/ 	.word	0x00000000
        /*0030*/ 	.short	0x000b
        /*0032*/ 	.short	0x0038
        /*0034*/ 	.byte	0x00, 0xf0, 0x11, 0x00


	//----- nvinfo : EIATTR_KPARAM_INFO
	.align		4
.L_22:
        /*0038*/ 	.byte	0x04, 0x17
        /*003a*/ 	.short	(.L_24 - .L_23)
.L_23:
        /*003c*/ 	.word	0x00000000
        /*0040*/ 	.short	0x000a
        /*0042*/ 	.short	0x0034
        /*0044*/ 	.byte	0x00, 0xf0, 0x11, 0x00


	//----- nvinfo : EIATTR_KPARAM_INFO
	.align		4
.L_24:
        /*0048*/ 	.byte	0x04, 0x17
        /*004a*/ 	.short	(.L_26 - .L_25)
.L_25:
        /*004c*/ 	.word	0x00000000
        /*0050*/ 	.short	0x0009
        /*0052*/ 	.short	0x0030
        /*0054*/ 	.byte	0x00, 0xf0, 0x11, 0x00


	//----- nvinfo : EIATTR_KPARAM_INFO
	.align		4
.L_26:
        /*0058*/ 	.byte	0x04, 0x17
        /*005a*/ 	.short	(.L_28 - .L_27)
.L_27:
        /*005c*/ 	.word	0x00000000
        /*0060*/ 	.short	0x0008
        /*0062*/ 	.short	0x002c
        /*0064*/ 	.byte	0x00, 0xf0, 0x11, 0x00


	//----- nvinfo : EIATTR_KPARAM_INFO
	.align		4
.L_28:
        /*0068*/ 	.byte	0x04, 0x17
        /*006a*/ 	.short	(.L_30 - .L_29)
.L_29:
        /*006c*/ 	.word	0x00000000
        /*0070*/ 	.short	0x0007
        /*0072*/ 	.short	0x0028
        /*0074*/ 	.byte	0x00, 0xf0, 0x11, 0x00


	//----- nvinfo : EIATTR_KPARAM_INFO
	.align		4
.L_30:
        /*0078*/ 	.byte	0x04, 0x17
        /*007a*/ 	.short	(.L_32 - .L_31)
.L_31:
        /*007c*/ 	.word	0x00000000
        /*0080*/ 	.short	0x0006
        /*0082*/ 	.short	0x0024
        /*0084*/ 	.byte	0x00, 0xf0, 0x11, 0x00


	//----- nvinfo : EIATTR_KPARAM_INFO
	.align		4
.L_32:
        /*0088*/ 	.byte	0x04, 0x17
        /*008a*/ 	.short	(.L_34 - .L_33)
.L_33:
        /*008c*/ 	.word	0x00000000
        /*0090*/ 	.short	0x0005
        /*0092*/ 	.short	0x0020
        /*0094*/ 	.byte	0x00, 0xf0, 0x11, 0x00


	//----- nvinfo : EIATTR_KPARAM_INFO
	.align		4
.L_34:
        /*0098*/ 	.byte	0x04, 0x17
        /*009a*/ 	.short	(.L_36 - .L_35)
.L_35:
        /*009c*/ 	.word	0x00000000
        /*00a0*/ 	.short	0x0004
        /*00a2*/ 	.short	0x001c
        /*00a4*/ 	.byte	0x00, 0xf0, 0x11, 0x00


	//----- nvinfo : EIATTR_KPARAM_INFO
	.align		4
.L_36:
        /*00a8*/ 	.byte	0x04, 0x17
        /*00aa*/ 	.short	(.L_38 - .L_37)
.L_37:
        /*00ac*/ 	.word	0x00000000
        /*00b0*/ 	.short	0x0003
        /*00b2*/ 	.short	0x0018
        /*00b4*/ 	.byte	0x00, 0xf0, 0x11, 0x00


	//----- nvinfo : EIATTR_KPARAM_INFO
	.align		4
.L_38:
        /*00b8*/ 	.byte	0x04, 0x17
        /*00ba*/ 	.short	(.L_40 - .L_39)
.L_39:
        /*00bc*/ 	.word	0x00000000
        /*00c0*/ 	.short	0x0002
        /*00c2*/ 	.short	0x0010
        /*00c4*/ 	.byte	0x00, 0xf4, 0x21, 0x00


	//----- nvinfo : EIATTR_KPARAM_INFO
	.align		4
.L_40:
        /*00c8*/ 	.byte	0x04, 0x17
        /*00ca*/ 	.short	(.L_42 - .L_41)
.L_41:
        /*00cc*/ 	.word	0x00000000
        /*00d0*/ 	.short	0x0001
        /*00d2*/ 	.short	0x0008
        /*00d4*/ 	.byte	0x00, 0xf4, 0x21, 0x00


	//----- nvinfo : EIATTR_KPARAM_INFO
	.align		4
.L_42:
        /*00d8*/ 	.byte	0x04, 0x17
        /*00da*/ 	.short	(.L_44 - .L_43)
.L_43:
        /*00dc*/ 	.word	0x00000000
        /*00e0*/ 	.short	0x0000
        /*00e2*/ 	.short	0x0000
        /*00e4*/ 	.byte	0x00, 0xf4, 0x21, 0x00


	//----- nvinfo : EIATTR_AT_ENTRY_FRAGMENTS
	.align		4
.L_44:
        /*00e8*/ 	.byte	0x04, 0x4f
        /*00ea*/ 	.short	(.L_46 - .L_45)


	//   ....[0]....
.L_45:
        /*00ec*/ 	.word	0x00000004


	//----- nvinfo : EIATTR_RESERVED_SMEM_USED
	.align		4
.L_46:
        /*00f0*/ 	.byte	0x01, 0x41
	.zero		2


	//----- nvinfo : EIATTR_SPARSE_MMA_MASK
	.align		4
        /*00f4*/ 	.byte	0x03, 0x50
        /*00f6*/ 	.short	0x0000


	//----- nvinfo : EIATTR_TCGEN05_1CTA_USED
	.align		4
        /*00f8*/ 	.byte	0x01, 0x51
	.zero		2


	//----- nvinfo : EIATTR_MAXREG_COUNT
	.align		4
        /*00fc*/ 	.byte	0x03, 0x1b
        /*00fe*/ 	.short	0x00ff


	//----- nvinfo : EIATTR_NUM_BARRIERS
	.align		4
        /*0100*/ 	.byte	0x02, 0x4c
        /*0102*/ 	.byte	0x01
	.zero		1


	//----- nvinfo : EIATTR_ANNOTATIONS
	.align		4
        /*0104*/ 	.byte	0x04, 0x55
        /*0106*/ 	.short	(.L_48 - .L_47)


	//   ....[0]....
.L_47:
        /*0108*/ 	.word	0x00000001
        /*010c*/ 	.byte	0x10, 0x0a, 0x00, 0x00, 0x01, 0x00, 0x00, 0x00, 0x70, 0x0a, 0x00, 0x00, 0x01, 0x00, 0x00, 0x00
        /* <DEDUP_REMOVED lines=51> */
        /*044c*/ 	.byte	0x60, 0xaa, 0x00, 0x00, 0x01, 0x00, 0x00, 0x00, 0xe0, 0xaa, 0x00, 0x00


	//----- nvinfo : EIATTR_INT_WARP_WIDE_INSTR_OFFSETS
	.align		4
.L_48:
        /*0458*/ 	.byte	0x04, 0x31
        /*045a*/ 	.short	(.L_50 - .L_49)


	//   ....[0]....
.L_49:
        /*045c*/ 	.word	0x00002770


	//   ....[1]....
        /*0460*/ 	.word	0x00002780


	//   ....[2]....
        /*0464*/ 	.word	0x00004ed0


	//   ....[3]....
        /*0468*/ 	.word	0x0000b030


	//   ....[4]....
        /*046c*/ 	.word	0x0000b080


	//----- nvinfo : EIATTR_COOP_GROUP_MASK_REGIDS
	.align		4
.L_50:
        /*0470*/ 	.byte	0x04, 0x29
        /*0472*/ 	.short	(.L_52 - .L_51)


	//   ....[0]....
.L_51:
        /*0474*/ 	.word	0xffffffff


	//   ....[1]....
        /*0478*/ 	.word	0xffffffff


	//   ....[2]....
        /*047c*/ 	.word	0xffffffff


	//   ....[3]....
        /*0480*/ 	.word	0xffffffff


	//----- nvinfo : EIATTR_COOP_GROUP_INSTR_OFFSETS
	.align		4
.L_52:
        /*0484*/ 	.byte	0x04, 0x28
        /*0486*/ 	.short	(.L_54 - .L_53)


	//   ....[0]....
.L_53:
        /*0488*/ 	.word	0x00000080


	//   ....[1]....
        /*048c*/ 	.word	0x00000340


	//   ....[2]....
        /*0490*/ 	.word	0x0000aec0


	//   ....[3]....
        /*0494*/ 	.word	0x0000b130


	//----- nvinfo : EIATTR_VRC_CTA_INIT_COUNT
	.align		4
.L_54:
        /*0498*/ 	.byte	0x02, 0x4a
        /*049a*/ 	.byte	0x80
	.zero		1


	//----- nvinfo : EIATTR_MBARRIER_INSTR_OFFSETS
	.align		4
        /*049c*/ 	.byte	0x04, 0x39
        /*049e*/ 	.short	(.L_56 - .L_55)


	//   ....[0]....
.L_55:
        /*04a0*/ 	.word	0x000028b0
        /*04a4*/ 	.word	0x000000ff
        /*04a8*/ 	.word	0x00000000
        /*04ac*/ 	.short	0x0100
        /*04ae*/ 	.byte	0x0c
	.zero		1


	//   ....[1]....
        /*04b0*/ 	.word	0x00004f10
        /*04b4*/ 	.word	0x000000ff
        /*04b8*/ 	.word	0x00018008
        /*04bc*/ 	.short	0x0100
        /*04be*/ 	.byte	0x0a
	.zero		1


	//   ....[2]....
        /*04c0*/ 	.word	0x00006f20
        /*04c4*/ 	.word	0x000000ff
        /*04c8*/ 	.word	0x00000000
        /*04cc*/ 	.short	0x010a
        /*04ce*/ 	.byte	0x0c
	.zero		1


	//   ....[3]....
        /*04d0*/ 	.word	0x00009e60
        /*04d4*/ 	.word	0x000000ff
        /*04d8*/ 	.word	0x00000000
        /*04dc*/ 	.short	0x010a
        /*04de*/ 	.byte	0x0c
	.zero		1


	//   ....[4]....
        /*04e0*/ 	.word	0x00009f00
        /*04e4*/ 	.word	0x000000ff
        /*04e8*/ 	.word	0x00018000
        /*04ec*/ 	.short	0x0108
        /*04ee*/ 	.byte	0x0a
	.zero		1


	//   ....[5]....
        /*04f0*/ 	.word	0x00009f50
        /*04f4*/ 	.word	0x000000ff
        /*04f8*/ 	.word	0x00018008
        /*04fc*/ 	.short	0x0108
        /*04fe*/ 	.byte	0x0a
	.zero		1


	//   ....[6]....
        /*0500*/ 	.word	0x0000b150
        /*0504*/ 	.word	0x000000ff
        /*0508*/ 	.word	0x00000000
        /*050c*/ 	.short	0x010a
        /*050e*/ 	.byte	0x0c
	.zero		1


	//   ....[7]....
        /*0510*/ 	.word	0x0000b180
        /*0514*/ 	.word	0x000000ff
        /*0518*/ 	.word	0x00000000
        /*051c*/ 	.short	0x010a
        /*051e*/ 	.byte	0x0c
	.zero		1


	//----- nvinfo : EIATTR_NUM_MBARRIERS
	.align		4
.L_56:
        /*0520*/ 	.byte	0x03, 0x38
        /*0522*/ 	.short	0x0002


	//----- nvinfo : EIATTR_EXIT_INSTR_OFFSETS
	.align		4
        /*0524*/ 	.byte	0x04, 0x1c
        /*0526*/ 	.short	(.L_58 - .L_57)


	//   ....[0]....
.L_57:
        /*0528*/ 	.word	0x0000b140


	//----- nvinfo : EIATTR_REQNTID
	.align		4
.L_58:
        /*052c*/ 	.byte	0x04, 0x10
        /*052e*/ 	.short	(.L_60 - .L_59)
.L_59:
        /*0530*/ 	.word	0x00000100
        /*0534*/ 	.word	0x00000001
        /*0538*/ 	.word	0x00000001


	//----- nvinfo : EIATTR_CRS_STACK_SIZE
	.align		4
.L_60:
        /*053c*/ 	.byte	0x04, 0x1e
        /*053e*/ 	.short	(.L_62 - .L_61)
.L_61:
        /*0540*/ 	.word	0x00000000


	//----- nvinfo : EIATTR_CBANK_PARAM_SIZE
	.align		4
.L_62:
        /*0544*/ 	.byte	0x03, 0x19
        /*0546*/ 	.short	0x0050


	//----- nvinfo : EIATTR_PARAM_CBANK
	.align		4
        /*0548*/ 	.byte	0x04, 0x0a
        /*054a*/ 	.short	(.L_64 - .L_63)
	.align		4
.L_63:
        /*054c*/ 	.word	index@(.nv.constant0.matmul_kernel)
        /*0550*/ 	.short	0x0380
        /*0552*/ 	.short	0x0050


	//----- nvinfo : EIATTR_SW_WAR
	.align		4
.L_64:
        /*0554*/ 	.byte	0x04, 0x36
        /*0556*/ 	.short	(.L_66 - .L_65)
.L_65:
        /*0558*/ 	.word	0x00000008
.L_66:


//--------------------- .nv.compat                --------------------------
	.section	.nv.compat,"",@"SHT_CUDA_COMPAT_INFO"
	.align	4
        /*0000*/ 	.byte	0x02, 0x02, 0x02, 0x00, 0x02, 0x05, 0x05, 0x00, 0x02, 0x03, 0x00, 0x00, 0x02, 0x06, 0x01, 0x00


//--------------------- .nv.callgraph             --------------------------
	.section	.nv.callgraph,"",@"SHT_CUDA_CALLGRAPH"
	.align	4
	.sectionentsize	8
	.align		4
        /*0000*/ 	.word	0x00000000
	.align		4
        /*0004*/ 	.word	0xffffffff
	.align		4
        /*0008*/ 	.word	0x00000000
	.align		4
        /*000c*/ 	.word	0xfffffffe
	.align		4
        /*0010*/ 	.word	0x00000000
	.align		4
        /*0014*/ 	.word	0xfffffffd
	.align		4
        /*0018*/ 	.word	0x00000000
	.align		4
        /*001c*/ 	.word	0xfffffffc


//--------------------- .text.matmul_kernel       --------------------------
	.section	.text.matmul_kernel,"ax",@progbits
	.align	128
        .global         matmul_kernel
        .type           matmul_kernel,@function
        .size           matmul_kernel,(.L_x_20 - matmul_kernel)
        .other          matmul_kernel,@"STO_CUDA_ENTRY STV_DEFAULT"
matmul_kernel:
.text.matmul_kernel:
[----:B------:R-:W0:Y:S01]  /*0000*/  LDC R1, c[0x0][0x37c] ;  /* 0x0000df00ff017b82 */ /* 0x000e220000000800 */
[----:B------:R-:W1:Y:S01]  /*0010*/  S2R R0, SR_TID.X ;  /* 0x0000000000007919 */ /* 0x000e620000002100 */
[----:B0-----:R-:W-:Y:S01]  /*0020*/  VIADD R1, R1, 0xffffff28 ;  /* 0xffffff2801017836 */ /* 0x001fe20000000000 */
[----:B------:R-:W0:Y:S01]  /*0030*/  LDCU.64 UR20, c[0x0][0x358] ;  /* 0x00006b00ff1477ac */ /* 0x000e220008000a00 */
[----:B-1----:R-:W-:-:S13]  /*0040*/  ISETP.GE.U32.AND P0, PT, R0, 0x20, PT ;  /* 0x000000200000780c */ /* 0x002fda0003f06070 */
[----:B------:R-:W-:Y:S02]  /*0050*/  VOTEU.ANY UP0, P0 ;  /* 0x0000000000ff7886 */ /* 0x000fe40000000100 */
[----:B------:R-:W-:Y:S05]  /*0060*/  BRA.U UP0, `(.L_x_0) ;  /* 0x0000000100b87547 */ /* 0x000fea000b800000 */
[----:B------:R-:W1:Y:S01]  /*0070*/  S2UR UR6, SR_CgaCtaId ;  /* 0x00000000000679c3 */ /* 0x000e620000008800 */
[----:B------:R-:W-:Y:S01]  /*0080*/  NOP ;  /* 0x0000000000007918 */ /* 0x000fe20000000000 */
[----:B------:R-:W-:Y:S02]  /*0090*/  UMOV UR4, 0x40 ;  /* 0x0000004000047882 */ /* 0x000fe40000000000 */
[----:B-1----:R-:W-:-:S09]  /*00a0*/  ULEA UR4, UR6, UR4, 0x18 ;  /* 0x0000000406047291 */ /* 0x002fd2000f8ec0ff */
[----:B------:R-:W1:Y:S01]  /*00b0*/  LDS.U8 R0, [UR4] ;  /* 0x00000004ff007984 */ /* 0x000e620008000000 */
[----:B------:R-:W-:Y:S02]  /*00c0*/  UMOV UR4, 0x400 ;  /* 0x0000040000047882 */ /* 0x000fe40000000000 */
[----:B------:R-:W-:Y:S01]  /*00d0*/  ULEA UR4, UR6, UR4, 0x18 ;  /* 0x0000000406047291 */ /* 0x000fe2000f8ec0ff */
[----:B-1----:R-:W-:-:S13]  /*00e0*/  ISETP.NE.AND P0, PT, R0, RZ, PT ;  /* 0x000000ff0000720c */ /* 0x002fda0003f05270 */
[----:B------:R-:W-:Y:S05]  /*00f0*/  @P0 BRA `(.L_x_1) ;  /* 0x00000000007c0947 */ /* 0x000fea0003800000 */
[----:B------:R-:W-:-:S13]  /*0100*/  ELECT P0, URZ, PT ;  /* 0x0000000000ff782f */ /* 0x000fda0003800000 */
[----:B------:R-:W-:Y:S05]  /*0110*/  @!P0 BRA `(.L_x_2) ;  /* 0x0000000000848947 */ /* 0x000fea0003800000 */
[----:B------:R-:W-:Y:S01]  /*0120*/  UMOV UR5, 0x2 ;  /* 0x0000000200057882 */ /* 0x000fe20000000000 */
[----:B------:R-:W-:Y:S02]  /*0130*/  IMAD.MOV.U32 R4, RZ, RZ, 0x1 ;  /* 0x00000001ff047424 */ /* 0x000fe400078e00ff */
[----:B------:R-:W-:Y:S02]  /*0140*/  IMAD.MOV.U32 R5, RZ, RZ, 0x3 ;  /* 0x00000003ff057424 */ /* 0x000fe400078e00ff */
[----:B------:R-:W-:Y:S04]  /*0150*/  DEPBAR.LE SB1, 0x36 ;  /* 0x00009d800000791a */ /* 0x000fe80000000000 */
[----:B------:R-:W1:Y:S02]  /*0160*/  UTCATOMSWS.FIND_AND_SET.ALIGN UP1, UR5, UR5 ;  /* 0x00000005000575e3 */ /* 0x000e640008020800 */
[----:B-1----:R-:W-:-:S04]  /*0170*/  PLOP3.LUT P0, PT, PT, PT, UP1, 0x80, 0x8 ;  /* 0x000000000008781c */ /* 0x002fc80003f0f018 */
[----:B------:R-:W-:-:S04]  /*0180*/  SEL R0, RZ, 0xffffffff, !P0 ;  /* 0xffffffffff007807 */ /* 0x000fc80004000000 */
[----:B------:R-:W-:Y:S01]  /*0190*/  ISETP.NE.AND P0, PT, R0, RZ, PT ;  /* 0x000000ff0000720c */ /* 0x000fe20003f05270 */
[----:B------:R-:W-:-:S12]  /*01a0*/  IMAD.U32 R0, RZ, RZ, UR5 ;  /* 0x00000005ff007e24 */ /* 0x000fd8000f8e00ff */
[----:B------:R-:W-:Y:S05]  /*01b0*/  @P0 BRA `(.L_x_3) ;  /* 0x0000000000240947 */ /* 0x000fea0003800000 */
.L_x_4:
[----:B------:R-:W-:Y:S05]  /*01c0*/  NANOSLEEP 0x64 ;  /* 0x000000640000795d */ /* 0x000fea0003800000 */
[----:B------:R-:W-:-:S05]  /*01d0*/  UMOV UR5, 0x2 ;  /* 0x0000000200057882 */ /* 0x000fca0000000000 */
[----:B------:R-:W-:Y:S04]  /*01e0*/  DEPBAR.LE SB1, 0x36 ;  /* 0x00009d800000791a */ /* 0x000fe80000000000 */
[----:B------:R-:W1:Y:S02]  /*01f0*/  UTCATOMSWS.FIND_AND_SET.ALIGN UP1, UR5, UR5 ;  /* 0x00000005000575e3 */ /* 0x000e640008020800 */
[----:B-1----:R-:W-:-:S04]  /*0200*/  PLOP3.LUT P0, PT, PT, PT, UP1, 0x80, 0x8 ;  /* 0x000000000008781c */ /* 0x002fc80003f0f018 */
[----:B------:R-:W-:-:S04]  /*0210*/  SEL R0, RZ, 0xffffffff, !P0 ;  /* 0xffffffffff007807 */ /* 0x000fc80004000000 */
[----:B------:R-:W-:Y:S01]  /*0220*/  ISETP.NE.AND P0, PT, R0, RZ, PT ;  /* 0x000000ff0000720c */ /* 0x000fe20003f05270 */
[----:B------:R-:W-:-:S12]  /*0230*/  IMAD.U32 R0, RZ, RZ, UR5 ;  /* 0x00000005ff007e24 */ /* 0x000fd8000f8e00ff */
[----:B------:R-:W-:Y:S05]  /*0240*/  @!P0 BRA `(.L_x_4) ;  /* 0xfffffffc00dc8947 */ /* 0x000fea000383ffff */
.L_x_3:
[C---:B------:R-:W-:Y:S01]  /*0250*/  VIADD R3, R0.reuse, 0x10 ;  /* 0x0000001000037836 */ /* 0x040fe20000000000 */
[----:B------:R-:W-:Y:S01]  /*0260*/  UMOV UR5, 0x50 ;  /* 0x0000005000057882 */ /* 0x000fe20000000000 */
[----:B------:R-:W-:Y:S01]  /*0270*/  SHF.L.U32 R2, R5, R0, RZ ;  /* 0x0000000005027219 */ /* 0x000fe200000006ff */
[----:B------:R-:W-:Y:S01]  /*0280*/  ULEA UR5, UR6, UR5, 0x18 ;  /* 0x0000000506057291 */ /* 0x000fe2000f8ec0ff */
[----:B------:R-:W-:Y:S01]  /*0290*/  IMAD.SHL.U32 R0, R0, 0x20, RZ ;  /* 0x0000002000007824 */ /* 0x000fe200078e00ff */
[----:B------:R-:W-:-:S04]  /*02a0*/  SHF.L.U32 R3, R4, R3, RZ ;  /* 0x0000000304037219 */ /* 0x000fc800000006ff */
[----:B------:R-:W-:-:S05]  /*02b0*/  LOP3.LUT R2, R3, R2, RZ, 0xfc, !PT ;  /* 0x0000000203027212 */ /* 0x000fca00078efcff */
[----:B------:R1:W-:Y:S04]  /*02c0*/  ATOMS.OR RZ, [UR5], R2 ;  /* 0x00000002ffff798c */ /* 0x0003e8000b000005 */
[----:B------:R1:W-:Y:S01]  /*02d0*/  STS [UR4], R0 ;  /* 0x00000000ff007988 */ /* 0x0003e20008000804 */
[----:B------:R-:W-:Y:S05]  /*02e0*/  BRA `(.L_x_2) ;  /* 0x0000000000107947 */ /* 0x000fea0003800000 */
.L_x_1:
[----:B------:R-:W-:Y:S01]  /*02f0*/  IMAD.MOV.U32 R0, RZ, RZ, -0x1 ;  /* 0xffffffffff007424 */ /* 0x000fe200078e00ff */
[----:B------:R-:W-:-:S04]  /*0300*/  MOV R2, 0x330 ;  /* 0x0000033000027802 */ /* 0x000fc80000000f00 */
[----:B------:R1:W-:Y:S03]  /*0310*/  STS [UR4], R0 ;  /* 0x00000000ff007988 */ /* 0x0003e60008000804 */
[----:B01----:R-:W-:Y:S05]  /*0320*/  CALL.REL.NOINC `($__internal_1_$__cuda_sm10x_tcgen05_guardrail_trap_phase_invalid_during_alloc) ;  /* 0x000000ac00ac7944 */ /* 0x003fea0003c00000 */
.L_x_2:
[----:B------:R-:W-:Y:S05]  /*0330*/  WARPSYNC.ALL ;  /* 0x0000000000007948 */ /* 0x000fea0003800000 */
[----:B------:R-:W-:Y:S01]  /*0340*/  NOP ;  /* 0x0000000000007918 */ /* 0x000fe20000000000 */
.L_x_0:
[----:B------:R-:W2:Y:S01]  /*0350*/  LDC.64 R54, c[0x0][0x398] ;  /* 0x0000e600ff367b82 */ /* 0x000ea20000000a00 */
[----:B------:R-:W3:Y:S01]  /*0360*/  S2R R7, SR_CTAID.X ;  /* 0x0000000000077919 */ /* 0x000ee20000002500 */
[----:B------:R-:W-:Y:S01]  /*0370*/  UMOV UR10, 0x400 ;  /* 0x00000400000a7882 */ /* 0x000fe20000000000 */
[----:B------:R-:W-:Y:S01]  /*0380*/  PRMT R130, RZ, 0x7610, R130 ;  /* 0x00007610ff827816 */ /* 0x000fe20000000082 */
[----:B------:R-:W-:Y:S01]  /*0390*/  UMOV UR6, 0x1 ;  /* 0x0000000100067882 */ /* 0x000fe20000000000 */
[----:B------:R-:W4:Y:S01]  /*03a0*/  S2R R222, SR_TID.X ;  /* 0x0000000000de7919 */ /* 0x000f220000002100 */
[----:B------:R-:W-:Y:S01]  /*03b0*/  PRMT R126, RZ, 0x7610, R126 ;  /* 0x00007610ff7e7816 */ /* 0x000fe2000000007e */
[----:B------:R-:W1:Y:S01]  /*03c0*/  LDCU.128 UR16, c[0x0][0x380] ;  /* 0x00007000ff1077ac */ /* 0x000e620008000c00 */
[----:B------:R-:W5:Y:S01]  /*03d0*/  S2UR UR4, SR_CgaCtaId ;  /* 0x00000000000479c3 */ /* 0x000f620000008800 */
[----:B-12---:R-:W-:Y:S01]  /*03e0*/  VIADD R0, R55, 0x3f ;  /* 0x0000003f37007836 */ /* 0x006fe20000000000 */
[----:B------:R-:W-:-:S04]  /*03f0*/  IABS R16, R54 ;  /* 0x0000003600107213 */ /* 0x000fc80000000000 */
[----:B------:R-:W-:Y:S01]  /*0400*/  SHF.R.S32.HI R3, RZ, 0x1f, R0 ;  /* 0x0000001fff037819 */ /* 0x000fe20000011400 */
[----:B-----5:R-:W-:-:S03]  /*0410*/  ULEA UR10, UR4, UR10, 0x18 ;  /* 0x0000000a040a7291 */ /* 0x020fc6000f8ec0ff */
[----:B------:R-:W-:Y:S02]  /*0420*/  LEA.HI R3, R3, R0, RZ, 0x6 ;  /* 0x0000000003037211 */ /* 0x000fe400078f30ff */
[----:B---3--:R-:W-:Y:S01]  /*0430*/  IABS R8, R7 ;  /* 0x0000000700087213 */ /* 0x008fe20000000000 */
[----:B------:R-:W-:Y:S01]  /*0440*/  UIADD3 UR12, UPT, UPT, UR10, 0x18000, URZ ;  /* 0x000180000a0c7890 */ /* 0x000fe2000fffe0ff */
[----:B------:R-:W-:Y:S02]  /*0450*/  SHF.R.S32.HI R3, RZ, 0x6, R3 ;  /* 0x00000006ff037819 */ /* 0x000fe40000011403 */
[----:B----4-:R-:W-:Y:S02]  /*0460*/  LOP3.LUT R182, R222, 0x7f, RZ, 0xc0, !PT ;  /* 0x0000007fdeb67812 */ /* 0x010fe400078ec0ff */
[----:B------:R-:W-:Y:S01]  /*0470*/  SHF.R.U32.HI R183, RZ, 0x5, R222 ;  /* 0x00000005ffb77819 */ /* 0x000fe200000116de */
[----:B------:R-:W-:-:S05]  /*0480*/  IMAD.SHL.U32 R4, R3, 0x8, RZ ;  /* 0x0000000803047824 */ /* 0x000fca00078e00ff */
[-C--:B------:R-:W-:Y:S02]  /*0490*/  IABS R5, R4.reuse ;  /* 0x0000000400057213 */ /* 0x080fe40000000000 */
[----:B------:R-:W-:Y:S02]  /*04a0*/  IABS R10, R4 ;  /* 0x00000004000a7213 */ /* 0x000fe40000000000 */
[----:B------:R-:W1:Y:S08]  /*04b0*/  I2F.RP R0, R5 ;  /* 0x0000000500007306 */ /* 0x000e700000209400 */
[----:B-1----:R-:W1:Y:S02]  /*04c0*/  MUFU.RCP R0, R0 ;  /* 0x0000000000007308 */ /* 0x002e640000001000 */
[----:B-1----:R-:W-:-:S02]  /*04d0*/  VIADD R2, R0, 0xffffffe ;  /* 0x0ffffffe00027836 */ /* 0x002fc40000000000 */
[----:B------:R-:W-:-:S04]  /*04e0*/  IMAD.MOV R0, RZ, RZ, -R10 ;  /* 0x000000ffff007224 */ /* 0x000fc800078e0a0a */
[----:B------:R1:W2:Y:S02]  /*04f0*/  F2I.FTZ.U32.TRUNC.NTZ R3, R2 ;  /* 0x0000000200037305 */ /* 0x0002a4000021f000 */
[----:B-1----:R-:W-:Y:S02]  /*0500*/  IMAD.MOV.U32 R2, RZ, RZ, RZ ;  /* 0x000000ffff027224 */ /* 0x002fe400078e00ff */
[----:B--2---:R-:W-:-:S04]  /*0510*/  IMAD.MOV R6, RZ, RZ, -R3 ;  /* 0x000000ffff067224 */ /* 0x004fc800078e0a03 */
[----:B------:R-:W-:Y:S02]  /*0520*/  IMAD R9, R6, R5, RZ ;  /* 0x0000000506097224 */ /* 0x000fe400078e02ff */
[----:B------:R-:W-:Y:S01]  /*0530*/  IMAD.MOV.U32 R6, RZ, RZ, R8 ;  /* 0x000000ffff067224 */ /* 0x000fe200078e0008 */
[----:B------:R-:W-:Y:S01]  /*0540*/  IABS R8, R55 ;  /* 0x0000003700087213 */ /* 0x000fe20000000000 */
[----:B------:R-:W-:-:S06]  /*0550*/  IMAD.HI.U32 R3, R3, R9, R2 ;  /* 0x0000000903037227 */ /* 0x000fcc00078e0002 */
[----:B------:R-:W-:-:S04]  /*0560*/  IMAD.HI.U32 R3, R3, R6, RZ ;  /* 0x0000000603037227 */ /* 0x000fc800078e00ff */
[----:B------:R-:W-:Y:S01]  /*0570*/  IMAD R0, R3, R0, R6 ;  /* 0x0000000003007224 */ /* 0x000fe200078e0206 */
[----:B------:R-:W-:Y:S04]  /*0580*/  BAR.SYNC.DEFER_BLOCKING 0x0 ;  /* 0x0000000000007b1d */ /* 0x000fe80000010000 */
[----:B------:R-:W-:-:S13]  /*0590*/  ISETP.GT.U32.AND P1, PT, R5, R0, PT ;  /* 0x000000000500720c */ /* 0x000fda0003f24070 */
[----:B------:R-:W-:Y:S02]  /*05a0*/  @!P1 IMAD.IADD R0, R0, 0x1, -R5 ;  /* 0x0000000100009824 */ /* 0x000fe400078e0a05 */
[----:B------:R-:W-:Y:S01]  /*05b0*/  @!P1 VIADD R3, R3, 0x1 ;  /* 0x0000000103039836 */ /* 0x000fe20000000000 */
[----:B------:R-:W-:Y:S02]  /*05c0*/  ISETP.NE.AND P1, PT, R4, RZ, PT ;  /* 0x000000ff0400720c */ /* 0x000fe40003f25270 */
[----:B------:R-:W-:Y:S02]  /*05d0*/  ISETP.GE.U32.AND P0, PT, R0, R5, PT ;  /* 0x000000050000720c */ /* 0x000fe40003f06070 */
[----:B------:R-:W-:-:S04]  /*05e0*/  LOP3.LUT R0, R7, R4, RZ, 0x3c, !PT ;  /* 0x0000000407007212 */ /* 0x000fc800078e3cff */
[----:B------:R-:W-:Y:S01]  /*05f0*/  ISETP.GE.AND P2, PT, R0, RZ, PT ;  /* 0x000000ff0000720c */ /* 0x000fe20003f46270 */
[----:B------:R-:W-:-:S06]  /*0600*/  VIADD R0, R54, 0x7f ;  /* 0x0000007f36007836 */ /* 0x000fcc0000000000 */
[----:B------:R-:W-:-:S04]  /*0610*/  @P0 VIADD R3, R3, 0x1 ;  /* 0x0000000103030836 */ /* 0x000fc80000000000 */
[----:B------:R-:W-:Y:S01]  /*0620*/  IMAD.MOV.U32 R2, RZ, RZ, R3 ;  /* 0x000000ffff027224 */ /* 0x000fe200078e0003 */
[----:B------:R-:W-:-:S03]  /*0630*/  SHF.R.S32.HI R3, RZ, 0x1f, R0 ;  /* 0x0000001fff037819 */ /* 0x000fc60000011400 */
[----:B------:R-:W-:Y:S01]  /*0640*/  @!P2 IMAD.MOV R2, RZ, RZ, -R2 ;  /* 0x000000ffff02a224 */ /* 0x000fe200078e0a02 */
[----:B------:R-:W-:Y:S02]  /*0650*/  @!P1 LOP3.LUT R2, RZ, R4, RZ, 0x33, !PT ;  /* 0x00000004ff029212 */ /* 0x000fe400078e33ff */
[----:B------:R-:W-:-:S03]  /*0660*/  LEA.HI R3, R3, R0, RZ, 0x7 ;  /* 0x0000000003037211 */ /* 0x000fc600078f38ff */
[----:B------:R-:W-:-:S05]  /*0670*/  IMAD.SHL.U32 R12, R2, 0x8, RZ ;  /* 0x00000008020c7824 */ /* 0x000fca00078e00ff */
[----:B------:R-:W-:-:S04]  /*0680*/  LEA.HI.SX32 R3, R3, -R12, 0x19 ;  /* 0x8000000c03037211 */ /* 0x000fc800078fcaff */
[----:B------:R-:W-:Y:S01]  /*0690*/  VIMNMX R19, PT, PT, R3, 0x8, PT ;  /* 0x0000000803137848 */ /* 0x000fe20003fe0100 */
[----:B------:R-:W-:Y:S02]  /*06a0*/  IMAD.MOV R3, RZ, RZ, -R2 ;  /* 0x000000ffff037224 */ /* 0x000fe400078e0a02 */
[----:B------:R-:W-:Y:S01]  /*06b0*/  IMAD.MOV.U32 R2, RZ, RZ, R8 ;  /* 0x000000ffff027224 */ /* 0x000fe200078e0008 */
[----:B------:R-:W-:Y:S01]  /*06c0*/  IABS R9, R19 ;  /* 0x0000001300097213 */ /* 0x000fe20000000000 */
[----:B------:R-:W-:Y:S02]  /*06d0*/  IMAD R10, R4, R3, R7 ;  /* 0x00000003040a7224 */ /* 0x000fe400078e0207 */
[----:B------:R-:W-:Y:S01]  /*06e0*/  IMAD.MOV.U32 R4, RZ, RZ, RZ ;  /* 0x000000ffff047224 */ /* 0x000fe200078e00ff */
[----:B------:R-:W1:Y:S08]  /*06f0*/  I2F.RP R0, R9 ;  /* 0x0000000900007306 */ /* 0x000e700000209400 */
[----:B------:R-:W2:Y:S08]  /*0700*/  I2F.RP R8, R2 ;  /* 0x0000000200087306 */ /* 0x000eb00000209400 */
[----:B-1----:R-:W1:Y:S08]  /*0710*/  MUFU.RCP R0, R0 ;  /* 0x0000000000007308 */ /* 0x002e700000001000 */
[----:B--2---:R-:W-:Y:S01]  /*0720*/  MUFU.RCP R8, R8 ;  /* 0x0000000800087308 */ /* 0x004fe20000001000 */
[----:B-1----:R-:W-:Y:S01]  /*0730*/  VIADD R5, R0, 0xffffffe ;  /* 0x0ffffffe00057836 */ /* 0x002fe20000000000 */
[----:B------:R-:W-:-:S06]  /*0740*/  IABS R0, R10 ;  /* 0x0000000a00007213 */ /* 0x000fcc0000000000 */
[----:B------:R-:W1:Y:S02]  /*0750*/  F2I.FTZ.U32.TRUNC.NTZ R5, R5 ;  /* 0x0000000500057305 */ /* 0x000e64000021f000 */
[----:B-1----:R-:W-:-:S04]  /*0760*/  IMAD.MOV R6, RZ, RZ, -R5 ;  /* 0x000000ffff067224 */ /* 0x002fc800078e0a05 */
[----:B------:R-:W-:Y:S01]  /*0770*/  IMAD R3, R6, R9, RZ ;  /* 0x0000000906037224 */ /* 0x000fe200078e02ff */
[----:B------:R-:W-:-:S03]  /*0780*/  IABS R6, R19 ;  /* 0x0000001300067213 */ /* 0x000fc60000000000 */
[----:B------:R-:W-:Y:S02]  /*0790*/  IMAD.HI.U32 R4, R5, R3, R4 ;  /* 0x0000000305047227 */ /* 0x000fe400078e0004 */
[----:B------:R-:W1:Y:S02]  /*07a0*/  I2F.RP R3, R16 ;  /* 0x0000001000037306 */ /* 0x000e640000209400 */
[----:B------:R-:W-:Y:S02]  /*07b0*/  IMAD.MOV.U32 R5, RZ, RZ, R0 ;  /* 0x000000ffff057224 */ /* 0x000fe400078e0000 */
[----:B------:R-:W-:Y:S02]  /*07c0*/  IMAD.MOV R0, RZ, RZ, -R6 ;  /* 0x000000ffff007224 */ /* 0x000fe400078e0a06 */
[----:B------:R-:W-:-:S04]  /*07d0*/  IMAD.HI.U32 R4, R4, R5, RZ ;  /* 0x0000000504047227 */ /* 0x000fc800078e00ff */
[----:B------:R-:W-:Y:S02]  /*07e0*/  IMAD R0, R4, R0, R5 ;  /* 0x0000000004007224 */ /* 0x000fe400078e0205 */
[----:B------:R-:W-:-:S03]  /*07f0*/  VIADD R6, R8, 0xffffffe ;  /* 0x0ffffffe08067836 */ /* 0x000fc60000000000 */
[----:B------:R-:W-:Y:S01]  /*0800*/  ISETP.GT.U32.AND P1, PT, R9, R0, PT ;  /* 0x000000000900720c */ /* 0x000fe20003f24070 */
[----:B-1----:R-:W1:Y:S08]  /*0810*/  MUFU.RCP R3, R3 ;  /* 0x0000000300037308 */ /* 0x002e700000001000 */
[----:B------:R2:W3:Y:S04]  /*0820*/  F2I.FTZ.U32.TRUNC.NTZ R7, R6 ;  /* 0x0000000600077305 */ /* 0x0004e8000021f000 */
[----:B------:R-:W-:-:S02]  /*0830*/  @!P1 IMAD.IADD R0, R0, 0x1, -R9 ;  /* 0x0000000100009824 */ /* 0x000fc400078e0a09 */
[----:B------:R-:W-:Y:S01]  /*0840*/  @!P1 VIADD R4, R4, 0x1 ;  /* 0x0000000104049836 */ /* 0x000fe20000000000 */
[----:B------:R-:W-:Y:S02]  /*0850*/  ISETP.NE.AND P1, PT, R19, RZ, PT ;  /* 0x000000ff1300720c */ /* 0x000fe40003f25270 */
[----:B------:R-:W-:Y:S01]  /*0860*/  ISETP.GE.U32.AND P0, PT, R0, R9, PT ;  /* 0x000000090000720c */ /* 0x000fe20003f06070 */
[----:B-1----:R-:W-:Y:S01]  /*0870*/  VIADD R3, R3, 0xffffffe ;  /* 0x0ffffffe03037836 */ /* 0x002fe20000000000 */
[----:B------:R-:W-:Y:S01]  /*0880*/  LOP3.LUT R0, R10, R19, RZ, 0x3c, !PT ;  /* 0x000000130a007212 */ /* 0x000fe200078e3cff */
[----:B--2---:R-:W-:Y:S02]  /*0890*/  IMAD.MOV.U32 R6, RZ, RZ, RZ ;  /* 0x000000ffff067224 */ /* 0x004fe400078e00ff */
[----:B------:R-:W1:Y:S01]  /*08a0*/  F2I.FTZ.U32.TRUNC.NTZ R5, R3 ;  /* 0x0000000300057305 */ /* 0x000e62000021f000 */
[----:B------:R-:W-:Y:S01]  /*08b0*/  ISETP.GE.AND P2, PT, R0, RZ, PT ;  /* 0x000000ff0000720c */ /* 0x000fe20003f46270 */
[----:B---3--:R-:W-:Y:S01]  /*08c0*/  IMAD.MOV R11, RZ, RZ, -R7 ;  /* 0x000000ffff0b7224 */ /* 0x008fe200078e0a07 */
[----:B------:R-:W-:-:S03]  /*08d0*/  SHF.R.U32.HI R0, RZ, 0x7, R222 ;  /* 0x00000007ff007819 */ /* 0x000fc600000116de */
[----:B------:R-:W-:Y:S01]  /*08e0*/  IMAD R11, R11, R2, RZ ;  /* 0x000000020b0b7224 */ /* 0x000fe200078e02ff */
[----:B------:R-:W-:Y:S01]  /*08f0*/  SGXT.U32 R0, R0, 0x1 ;  /* 0x000000010000781a */ /* 0x000fe20000000000 */
[----:B------:R-:W-:Y:S02]  /*0900*/  @P0 VIADD R4, R4, 0x1 ;  /* 0x0000000104040836 */ /* 0x000fe40000000000 */
[----:B------:R-:W-:-:S04]  /*0910*/  IMAD.HI.U32 R6, R7, R11, R6 ;  /* 0x0000000b07067227 */ /* 0x000fc800078e0006 */
[----:B------:R-:W-:Y:S01]  /*0920*/  @!P2 IMAD.MOV R4, RZ, RZ, -R4 ;  /* 0x000000ffff04a224 */ /* 0x000fe200078e0a04 */
[----:B------:R-:W-:Y:S01]  /*0930*/  @!P1 LOP3.LUT R4, RZ, R19, RZ, 0x33, !PT ;  /* 0x00000013ff049212 */ /* 0x000fe200078e33ff */
[----:B-1----:R-:W-:-:S04]  /*0940*/  IMAD.MOV R11, RZ, RZ, -R5 ;  /* 0x000000ffff0b7224 */ /* 0x002fc800078e0a05 */
[----:B------:R-:W-:Y:S02]  /*0950*/  IMAD.SHL.U32 R9, R4, 0x40, RZ ;  /* 0x0000004004097824 */ /* 0x000fe400078e00ff */
[----:B------:R-:W-:Y:S02]  /*0960*/  IMAD.MOV R4, RZ, RZ, -R4 ;  /* 0x000000ffff047224 */ /* 0x000fe400078e0a04 */
[----:B------:R-:W-:Y:S01]  /*0970*/  IMAD R11, R11, R16, RZ ;  /* 0x000000100b0b7224 */ /* 0x000fe200078e02ff */
[----:B------:R-:W-:Y:S01]  /*0980*/  LOP3.LUT R34, R9, 0x2e, R0, 0xfe, !PT ;  /* 0x0000002e09227812 */ /* 0x000fe200078efe00 */
[----:B------:R-:W-:Y:S01]  /*0990*/  IMAD R3, R19, R4, R10 ;  /* 0x0000000413037224 */ /* 0x000fe200078e020a */
[C---:B------:R-:W-:Y:S01]  /*09a0*/  LOP3.LUT R74, R9.reuse, R0, RZ, 0xfc, !PT ;  /* 0x00000000094a7212 */ /* 0x040fe200078efcff */
[----:B------:R-:W-:Y:S01]  /*09b0*/  IMAD.MOV.U32 R4, RZ, RZ, RZ ;  /* 0x000000ffff047224 */ /* 0x000fe200078e00ff */
[----:B------:R-:W-:Y:S01]  /*09c0*/  IABS R57, R34 ;  /* 0x0000002200397213 */ /* 0x000fe20000000000 */
[----:B------:R-:W-:Y:S01]  /*09d0*/  IMAD.IADD R3, R12, 0x1, R3 ;  /* 0x000000010c037824 */ /* 0x000fe200078e0203 */
[----:B------:R-:W-:Y:S01]  /*09e0*/  LOP3.LUT R46, R9, 0x4, R0, 0xfe, !PT ;  /* 0x00000004092e7812 */ /* 0x000fe200078efe00 */
[----:B------:R-:W-:Y:S01]  /*09f0*/  IMAD.HI.U32 R4, R5, R11, R4 ;  /* 0x0000000b05047227 */ /* 0x000fe200078e0004 */
[C-C-:B------:R-:W-:Y:S01]  /*0a00*/  LOP3.LUT R73, R9.reuse, 0x2, R0.reuse, 0xfe, !PT ;  /* 0x0000000209497812 */ /* 0x140fe200078efe00 */
[----:B------:R-:W-:Y:S01]  /*0a10*/  STL [R1+0x80], R74 ;  /* 0x0000804a01007387 */ /* 0x000fe20000100800 */
[----:B------:R-:W-:Y:S01]  /*0a20*/  LOP3.LUT R20, R9, 0x3e, R0, 0xfe, !PT ;  /* 0x0000003e09147812 */ /* 0x000fe200078efe00 */
[----:B------:R-:W-:Y:S01]  /*0a30*/  IMAD R76, R3, 0x80, R182 ;  /* 0x00000080034c7824 */ /* 0x000fe200078e02b6 */
[----:B------:R-:W-:Y:S01]  /*0a40*/  IABS R13, R74 ;  /* 0x0000004a000d7213 */ /* 0x000fe20000000000 */
[C---:B------:R-:W-:Y:S01]  /*0a50*/  IMAD.HI.U32 R3, R6.reuse, R57, RZ ;  /* 0x0000003906037227 */ /* 0x040fe200078e00ff */
[----:B------:R-:W-:Y:S01]  /*0a60*/  IABS R17, R46 ;  /* 0x0000002e00117213 */ /* 0x000fe20000000000 */
[----:B------:R-:W-:Y:S01]  /*0a70*/  STL [R1+0x7c], R73 ;  /* 0x00007c4901007387 */ /* 0x000fe20000100800 */
[----:B------:R-:W-:Y:S01]  /*0a80*/  IABS R65, R76 ;  /* 0x0000004c00417213 */ /* 0x000fe20000000000 */
[----:B------:R-:W-:Y:S01]  /*0a90*/  IMAD.MOV R3, RZ, RZ, -R3 ;  /* 0x000000ffff037224 */ /* 0x000fe200078e0a03 */
[----:B------:R-:W-:Y:S01]  /*0aa0*/  IABS R15, R73 ;  /* 0x00000049000f7213 */ /* 0x000fe20000000000 */
[----:B------:R-:W-:Y:S01]  /*0ab0*/  IMAD.HI.U32 R7, R6, R13, RZ ;  /* 0x0000000d06077227 */ /* 0x000fe200078e00ff */
[----:B------:R-:W-:Y:S01]  /*0ac0*/  IABS R75, R20 ;  /* 0x00000014004b7213 */ /* 0x000fe20000000000 */
[----:B------:R-:W-:Y:S01]  /*0ad0*/  STL [R1+0x78], R46 ;  /* 0x0000782e01007387 */ /* 0x000fe20000100800 */
[C-C-:B------:R-:W-:Y:S01]  /*0ae0*/  LOP3.LUT R72, R9.reuse, 0x6, R0.reuse, 0xfe, !PT ;  /* 0x0000000609487812 */ /* 0x140fe200078efe00 */
[----:B------:R-:W-:Y:S01]  /*0af0*/  IMAD.HI.U32 R4, R4, R65, RZ ;  /* 0x0000004104047227 */ /* 0x000fe200078e00ff */
[----:B------:R-:W-:-:S02]  /*0b00*/  LOP3.LUT R71, R9, 0x8, R0, 0xfe, !PT ;  /* 0x0000000809477812 */ /* 0x000fc400078efe00 */
[C---:B------:R-:W-:Y:S01]  /*0b10*/  LOP3.LUT R70, R9.reuse, 0xa, R0, 0xfe, !PT ;  /* 0x0000000a09467812 */ /* 0x040fe200078efe00 */
[----:B------:R-:W-:Y:S01]  /*0b20*/  IMAD.MOV R4, RZ, RZ, -R4 ;  /* 0x000000ffff047224 */ /* 0x000fe200078e0a04 */
[C-C-:B------:R-:W-:Y:S01]  /*0b30*/  LOP3.LUT R69, R9.reuse, 0xc, R0.reuse, 0xfe, !PT ;  /* 0x0000000c09457812 */ /* 0x140fe200078efe00 */
[----:B------:R-:W-:Y:S01]  /*0b40*/  IMAD R57, R2, R3, R57 ;  /* 0x0000000302397224 */ /* 0x000fe200078e0239 */
[C-C-:B------:R-:W-:Y:S01]  /*0b50*/  LOP3.LUT R68, R9.reuse, 0xe, R0.reuse, 0xfe, !PT ;  /* 0x0000000e09447812 */ /* 0x140fe200078efe00 */
[----:B------:R-:W-:Y:S01]  /*0b60*/  IMAD R3, R16, R4, R65 ;  /* 0x0000000410037224 */ /* 0x000fe200078e0241 */
[C-C-:B------:R-:W-:Y:S01]  /*0b70*/  LOP3.LUT R67, R9.reuse, 0x10, R0.reuse, 0xfe, !PT ;  /* 0x0000001009437812 */ /* 0x140fe200078efe00 */
[----:B------:R-:W-:Y:S01]  /*0b80*/  IMAD.HI.U32 R10, R6, R17, RZ ;  /* 0x00000011060a7227 */ /* 0x000fe200078e00ff */
[C-C-:B------:R-:W-:Y:S01]  /*0b90*/  LOP3.LUT R66, R9.reuse, 0x12, R0.reuse, 0xfe, !PT ;  /* 0x0000001209427812 */ /* 0x140fe200078efe00 */
[----:B------:R-:W-:Y:S01]  /*0ba0*/  STL [R1+0x74], R72 ;  /* 0x0000744801007387 */ /* 0x000fe20000100800 */
[----:B------:R-:W-:Y:S01]  /*0bb0*/  ISETP.GT.U32.AND P0, PT, R16, R3, PT ;  /* 0x000000031000720c */ /* 0x000fe20003f04070 */
[----:B------:R-:W-:Y:S01]  /*0bc0*/  IMAD.HI.U32 R8, R6, R15, RZ ;  /* 0x0000000f06087227 */ /* 0x000fe200078e00ff */
[C-C-:B------:R-:W-:Y:S01]  /*0bd0*/  LOP3.LUT R64, R9.reuse, 0x14, R0.reuse, 0xfe, !PT ;  /* 0x0000001409407812 */ /* 0x140fe200078efe00 */
[----:B------:R-:W-:Y:S01]  /*0be0*/  STL [R1+0x70], R71 ;  /* 0x0000704701007387 */ /* 0x000fe20000100800 */
[C-C-:B------:R-:W-:Y:S01]  /*0bf0*/  LOP3.LUT R62, R9.reuse, 0x16, R0.reuse, 0xfe, !PT ;  /* 0x00000016093e7812 */ /* 0x140fe200078efe00 */
[----:B------:R-:W-:Y:S01]  /*0c00*/  IMAD.MOV R7, RZ, RZ, -R7 ;  /* 0x000000ffff077224 */ /* 0x000fe200078e0a07 */
[C---:B------:R-:W-:Y:S01]  /*0c10*/  LOP3.LUT R60, R9.reuse, 0x18, R0, 0xfe, !PT ;  /* 0x00000018093c7812 */ /* 0x040fe200078efe00 */
[----:B------:R-:W-:Y:S01]  /*0c20*/  IMAD.MOV R10, RZ, RZ, -R10 ;  /* 0x000000ffff0a7224 */ /* 0x000fe200078e0a0a */
[C---:B------:R-:W-:Y:S01]  /*0c30*/  LOP3.LUT R58, R9.reuse, 0x1a, R0, 0xfe, !PT ;  /* 0x0000001a093a7812 */ /* 0x040fe200078efe00 */
[----:B------:R-:W-:Y:S01]  /*0c40*/  IMAD.MOV R8, RZ, RZ, -R8 ;  /* 0x000000ffff087224 */ /* 0x000fe200078e0a08 */
[C-C-:B------:R-:W-:Y:S01]  /*0c50*/  LOP3.LUT R56, R9.reuse, 0x1c, R0.reuse, 0xfe, !PT ;  /* 0x0000001c09387812 */ /* 0x140fe200078efe00 */
[C---:B------:R-:W-:Y:S01]  /*0c60*/  IMAD R5, R2.reuse, R7, R13 ;  /* 0x0000000702057224 */ /* 0x040fe200078e020d */
[----:B------:R-:W-:Y:S01]  /*0c70*/  LOP3.LUT R52, R9, 0x1e, R0, 0xfe, !PT ;  /* 0x0000001e09347812 */ /* 0x000fe200078efe00 */
[----:B------:R-:W-:Y:S01]  /*0c80*/  @!P0 IMAD.IADD R3, R3, 0x1, -R16 ;  /* 0x0000000103038824 */ /* 0x000fe200078e0a10 */
[C-C-:B------:R-:W-:Y:S01]  /*0c90*/  LOP3.LUT R50, R9.reuse, 0x20, R0.reuse, 0xfe, !PT ;  /* 0x0000002009327812 */ /* 0x140fe200078efe00 */
[C---:B------:R-:W-:Y:S01]  /*0ca0*/  IMAD R13, R2.reuse, R10, R17 ;  /* 0x0000000a020d7224 */ /* 0x040fe200078e0211 */
[C-C-:B------:R-:W-:Y:S01]  /*0cb0*/  LOP3.LUT R48, R9.reuse, 0x22, R0.reuse, 0xfe, !PT ;  /* 0x0000002209307812 */ /* 0x140fe200078efe00 */
[----:B------:R-:W-:Y:S01]  /*0cc0*/  IMAD R11, R2, R8, R15 ;  /* 0x00000008020b7224 */ /* 0x000fe200078e020f */
[C-C-:B------:R-:W-:Y:S01]  /*0cd0*/  LOP3.LUT R44, R9.reuse, 0x24, R0.reuse, 0xfe, !PT ;  /* 0x00000024092c7812 */ /* 0x140fe200078efe00 */
[----:B------:R-:W-:Y:S01]  /*0ce0*/  STL [R1+0x6c], R70 ;  /* 0x00006c4601007387 */ /* 0x000fe20000100800 */
[----:B------:R-:W-:-:S02]  /*0cf0*/  LOP3.LUT R42, R9, 0x26, R0, 0xfe, !PT ;  /* 0x00000026092a7812 */ /* 0x000fc400078efe00 */
[C-C-:B------:R-:W-:Y:S01]  /*0d00*/  LOP3.LUT R40, R9.reuse, 0x28, R0.reuse, 0xfe, !PT ;  /* 0x0000002809287812 */ /* 0x140fe200078efe00 */
[----:B------:R-:W-:Y:S01]  /*0d10*/  STL [R1+0x68], R69 ;  /* 0x0000684501007387 */ /* 0x000fe20000100800 */
[C-C-:B------:R-:W-:Y:S02]  /*0d20*/  LOP3.LUT R38, R9.reuse, 0x2a, R0.reuse, 0xfe, !PT ;  /* 0x0000002a09267812 */ /* 0x140fe400078efe00 */
[C-C-:B------:R-:W-:Y:S01]  /*0d30*/  LOP3.LUT R36, R9.reuse, 0x2c, R0.reuse, 0xfe, !PT ;  /* 0x0000002c09247812 */ /* 0x140fe200078efe00 */
[----:B------:R-:W-:Y:S01]  /*0d40*/  STL [R1+0x64], R68 ;  /* 0x0000644401007387 */ /* 0x000fe20000100800 */
[C-C-:B------:R-:W-:Y:S02]  /*0d50*/  LOP3.LUT R32, R9.reuse, 0x30, R0.reuse, 0xfe, !PT ;  /* 0x0000003009207812 */ /* 0x140fe400078efe00 */
        /* <DEDUP_REMOVED lines=8> */
[----:B------:R-:W-:Y:S01]  /*0de0*/  LOP3.LUT R18, R9, 0x3c, R0, 0xfe, !PT ;  /* 0x0000003c09127812 */ /* 0x000fe200078efe00 */
[----:B------:R-:W-:Y:S01]  /*0df0*/  IMAD.HI.U32 R9, R6, R75, RZ ;  /* 0x0000004b06097227 */ /* 0x000fe200078e00ff */
[----:B------:R-:W-:Y:S01]  /*0e00*/  IABS R19, R70 ;  /* 0x0000004600137213 */ /* 0x000fe20000000000 */
[----:B------:R-:W-:Y:S01]  /*0e10*/  STL [R1+0x54], R62 ;  /* 0x0000543e01007387 */ /* 0x000fe20000100800 */
[----:B------:R-:W-:Y:S01]  /*0e20*/  ISETP.GT.U32.AND P0, PT, R16, R3, PT ;  /* 0x000000031000720c */ /* 0x000fe20003f04070 */
[----:B------:R-:W-:Y:S01]  /*0e30*/  IMAD.MOV R9, RZ, RZ, -R9 ;  /* 0x000000ffff097224 */ /* 0x000fe200078e0a09 */
[----:B------:R-:W-:Y:S01]  /*0e40*/  IABS R15, R72 ;  /* 0x00000048000f7213 */ /* 0x000fe20000000000 */
[----:B------:R-:W-:Y:S01]  /*0e50*/  IMAD.HI.U32 R10, R6, R19, RZ ;  /* 0x00000013060a7227 */ /* 0x000fe200078e00ff */
[----:B------:R-:W-:Y:S01]  /*0e60*/  IABS R17, R71 ;  /* 0x0000004700117213 */ /* 0x000fe20000000000 */
[----:B------:R-:W-:Y:S01]  /*0e70*/  STL [R1+0x50], R60 ;  /* 0x0000503c01007387 */ /* 0x000fe20000100800 */
[----:B------:R-:W-:Y:S01]  /*0e80*/  IABS R21, R69 ;  /* 0x0000004500157213 */ /* 0x000fe20000000000 */
[C---:B------:R-:W-:Y:S01]  /*0e90*/  IMAD R75, R2.reuse, R9, R75 ;  /* 0x00000009024b7224 */ /* 0x040fe200078e024b */
[----:B------:R-:W-:Y:S01]  /*0ea0*/  IABS R23, R68 ;  /* 0x0000004400177213 */ /* 0x000fe20000000000 */
[----:B------:R-:W-:Y:S01]  /*0eb0*/  IMAD.MOV R10, RZ, RZ, -R10 ;  /* 0x000000ffff0a7224 */ /* 0x000fe200078e0a0a */
[----:B------:R-:W-:Y:S01]  /*0ec0*/  ISETP.GT.U32.AND P2, PT, R2, R5, PT ;  /* 0x000000050200720c */ /* 0x000fe20003f44070 */
[----:B------:R-:W-:Y:S01]  /*0ed0*/  IMAD.HI.U32 R7, R6, R15, RZ ;  /* 0x0000000f06077227 */ /* 0x000fe200078e00ff */
[C---:B------:R-:W-:Y:S01]  /*0ee0*/  ISETP.GT.U32.AND P1, PT, R2.reuse, R75, PT ;  /* 0x0000004b0200720c */ /* 0x040fe20003f24070 */
[----:B------:R-:W-:Y:S01]  /*0ef0*/  STL [R1+0x4c], R58 ;  /* 0x00004c3a01007387 */ /* 0x000fe20000100800 */
[----:B------:R-:W-:Y:S01]  /*0f00*/  ISETP.GT.U32.AND P3, PT, R2, R11, PT ;  /* 0x0000000b0200720c */ /* 0x000fe20003f64070 */
[----:B------:R-:W-:Y:S01]  /*0f10*/  IMAD.HI.U32 R8, R6, R17, RZ ;  /* 0x0000001106087227 */ /* 0x000fe200078e00ff */
[C---:B------:R-:W-:Y:S01]  /*0f20*/  ISETP.GT.U32.AND P5, PT, R2.reuse, R13, PT ;  /* 0x0000000d0200720c */ /* 0x040fe20003fa4070 */
[----:B------:R-:W-:Y:S01]  /*0f30*/  STL [R1+0x48], R56 ;  /* 0x0000483801007387 */ /* 0x000fe20000100800 */
[----:B------:R-:W-:Y:S01]  /*0f40*/  IABS R27, R66 ;  /* 0x00000042001b7213 */ /* 0x000fe20000000000 */
[----:B------:R-:W-:Y:S01]  /*0f50*/  IMAD R19, R2, R10, R19 ;  /* 0x0000000a02137224 */ /* 0x000fe200078e0213 */
[----:B------:R-:W-:Y:S01]  /*0f60*/  IABS R25, R67 ;  /* 0x0000004300197213 */ /* 0x000fe20000000000 */
[C---:B------:R-:W-:Y:S01]  /*0f70*/  IMAD.HI.U32 R12, R6.reuse, R21, RZ ;  /* 0x00000015060c7227 */ /* 0x040fe200078e00ff */
[----:B------:R-:W-:Y:S01]  /*0f80*/  IABS R31, R62 ;  /* 0x0000003e001f7213 */ /* 0x000fe20000000000 */
[----:B------:R-:W-:Y:S01]  /*0f90*/  STL [R1+0x44], R52 ;  /* 0x0000443401007387 */ /* 0x000fe20000100800 */
[----:B------:R-:W-:Y:S01]  /*0fa0*/  IABS R29, R64 ;  /* 0x00000040001d7213 */ /* 0x000fe20000000000 */
[----:B------:R-:W-:Y:S01]  /*0fb0*/  IMAD.HI.U32 R14, R6, R23, RZ ;  /* 0x00000017060e7227 */ /* 0x000fe200078e00ff */
[----:B------:R-:W-:Y:S01]  /*0fc0*/  IABS R33, R60 ;  /* 0x0000003c00217213 */ /* 0x000fe20000000000 */
[----:B------:R-:W-:Y:S01]  /*0fd0*/  STL [R1+0x40], R50 ;  /* 0x0000403201007387 */ /* 0x000fe20000100800 */
[----:B------:R-:W-:Y:S01]  /*0fe0*/  IABS R35, R58 ;  /* 0x0000003a00237213 */ /* 0x000fe20000000000 */
[----:B------:R-:W-:Y:S01]  /*0ff0*/  IMAD.MOV R7, RZ, RZ, -R7 ;  /* 0x000000ffff077224 */ /* 0x000fe200078e0a07 */
[----:B------:R-:W-:Y:S01]  /*1000*/  IABS R41, R50 ;  /* 0x0000003200297213 */ /* 0x000fe20000000000 */
[----:B------:R-:W-:Y:S01]  /*1010*/  IMAD.MOV R8, RZ, RZ, -R8 ;  /* 0x000000ffff087224 */ /* 0x000fe200078e0a08 */
[----:B------:R-:W-:Y:S01]  /*1020*/  IABS R37, R56 ;  /* 0x0000003800257213 */ /* 0x000fe20000000000 */
[----:B------:R-:W-:Y:S01]  /*1030*/  @!P0 IMAD.IADD R3, R3, 0x1, -R16 ;  /* 0x0000000103038824 */ /* 0x000fe200078e0a10 */
[C---:B------:R-:W-:Y:S01]  /*1040*/  ISETP.GT.U32.AND P0, PT, R2.reuse, R19, PT ;  /* 0x000000130200720c */ /* 0x040fe20003f04070 */
[----:B------:R-:W-:Y:S01]  /*1050*/  IMAD.MOV R12, RZ, RZ, -R12 ;  /* 0x000000ffff0c7224 */ /* 0x000fe200078e0a0c */
[----:B------:R-:W-:Y:S01]  /*1060*/  IABS R39, R52 ;  /* 0x0000003400277213 */ /* 0x000fe20000000000 */
[----:B------:R-:W-:Y:S01]  /*1070*/  IMAD.MOV R14, RZ, RZ, -R14 ;  /* 0x000000ffff0e7224 */ /* 0x000fe200078e0a0e */
[----:B------:R-:W-:Y:S01]  /*1080*/  IABS R43, R48 ;  /* 0x00000030002b7213 */ /* 0x000fe20000000000 */
[C---:B------:R-:W-:Y:S01]  /*1090*/  IMAD R15, R2.reuse, R7, R15 ;  /* 0x00000007020f7224 */ /* 0x040fe200078e020f */
[----:B------:R-:W-:Y:S01]  /*10a0*/  IABS R45, R44 ;  /* 0x0000002c002d7213 */ /* 0x000fe20000000000 */
[C---:B------:R-:W-:Y:S01]  /*10b0*/  IMAD R17, R2.reuse, R8, R17 ;  /* 0x0000000802117224 */ /* 0x040fe200078e0211 */
[----:B------:R-:W-:Y:S01]  /*10c0*/  IABS R47, R42 ;  /* 0x0000002a002f7213 */ /* 0x000fe20000000000 */
[C---:B------:R-:W-:Y:S01]  /*10d0*/  IMAD R21, R2.reuse, R12, R21 ;  /* 0x0000000c02157224 */ /* 0x040fe200078e0215 */
[C---:B------:R-:W-:Y:S01]  /*10e0*/  ISETP.GT.U32.AND P4, PT, R2.reuse, R15, PT ;  /* 0x0000000f0200720c */ /* 0x040fe20003f84070 */
[C---:B------:R-:W-:Y:S01]  /*10f0*/  IMAD R23, R2.reuse, R14, R23 ;  /* 0x0000000e02177224 */ /* 0x040fe200078e0217 */
[C---:B------:R-:W-:Y:S01]  /*1100*/  ISETP.GT.U32.AND P6, PT, R2.reuse, R17, PT ;  /* 0x000000110200720c */ /* 0x040fe20003fc4070 */
[--C-:B------:R-:W-:Y:S01]  /*1110*/  @!P1 IMAD.IADD R75, R75, 0x1, -R2.reuse ;  /* 0x000000014b4b9824 */ /* 0x100fe200078e0a02 */
[C---:B------:R-:W-:Y:S01]  /*1120*/  ISETP.GT.U32.AND P1, PT, R2.reuse, R21, PT ;  /* 0x000000150200720c */ /* 0x040fe20003f24070 */
[--C-:B------:R-:W-:Y:S01]  /*1130*/  @!P2 IMAD.IADD R5, R5, 0x1, -R2.reuse ;  /* 0x000000010505a824 */ /* 0x100fe200078e0a02 */
[C---:B------:R-:W-:Y:S01]  /*1140*/  ISETP.GT.U32.AND P2, PT, R2.reuse, R23, PT ;  /* 0x000000170200720c */ /* 0x040fe20003f44070 */
[--C-:B------:R-:W-:Y:S01]  /*1150*/  @!P3 IMAD.IADD R11, R11, 0x1, -R2.reuse ;  /* 0x000000010b0bb824 */ /* 0x100fe200078e0a02 */
[C---:B------:R-:W-:Y:S01]  /*1160*/  ISETP.GT.U32.AND P3, PT, R2.reuse, R75, PT ;  /* 0x0000004b0200720c */ /* 0x040fe20003f64070 */
[--C-:B------:R-:W-:Y:S01]  /*1170*/  @!P5 IMAD.IADD R13, R13, 0x1, -R2.reuse ;  /* 0x000000010d0dd824 */ /* 0x100fe200078e0a02 */
[----:B------:R-:W-:Y:S01]  /*1180*/  ISETP.GT.U32.AND P5, PT, R2, R5, PT ;  /* 0x000000050200720c */ /* 0x000fe20003fa4070 */
[----:B------:R-:W-:Y:S01]  /*1190*/  @!P0 IMAD.IADD R19, R19, 0x1, -R2 ;  /* 0x0000000113138824 */ /* 0x000fe200078e0a02 */
[----:B------:R-:W-:Y:S01]  /*11a0*/  IABS R49, R40 ;  /* 0x0000002800317213 */ /* 0x000fe20000000000 */
[----:B------:R-:W-:Y:S01]  /*11b0*/  IMAD.HI.U32 R8, R6, R27, RZ ;  /* 0x0000001b06087227 */ /* 0x000fe200078e00ff */
[C---:B------:R-:W-:Y:S01]  /*11c0*/  ISETP.GT.U32.AND P0, PT, R2.reuse, R13, PT ;  /* 0x0000000d0200720c */ /* 0x040fe20003f04070 */
[----:B------:R-:W-:Y:S01]  /*11d0*/  STL [R1+0x3c], R48 ;  /* 0x00003c3001007387 */ /* 0x000fe20000100800 */
[----:B------:R-:W-:Y:S01]  /*11e0*/  IABS R51, R38 ;  /* 0x0000002600337213 */ /* 0x000fe20000000000 */
[----:B------:R-:W-:Y:S01]  /*11f0*/  IMAD.MOV R8, RZ, RZ, -R8 ;  /* 0x000000ffff087224 */ /* 0x000fe200078e0a08 */
[----:B------:R-:W-:Y:S01]  /*1200*/  IABS R59, R32 ;  /* 0x00000020003b7213 */ /* 0x000fe20000000000 */
[--C-:B------:R-:W-:Y:S01]  /*1210*/  @!P4 IMAD.IADD R15, R15, 0x1, -R2.reuse ;  /* 0x000000010f0fc824 */ /* 0x100fe200078e0a02 */
[----:B------:R-:W-:Y:S01]  /*1220*/  ISETP.GT.U32.AND P4, PT, R2, R11, PT ;  /* 0x0000000b0200720c */ /* 0x000fe20003f84070 */
[--C-:B------:R-:W-:Y:S01]  /*1230*/  @!P6 IMAD.IADD R17, R17, 0x1, -R2.reuse ;  /* 0x000000011111e824 */ /* 0x100fe200078e0a02 */
        /* <DEDUP_REMOVED lines=9> */
[C---:B------:R-:W-:Y:S01]  /*12d0*/  IMAD R27, R2.reuse, R8, R27 ;  /* 0x00000008021b7224 */ /* 0x040fe200078e021b */
[----:B------:R-:W-:Y:S01]  /*12e0*/  IABS R83, R22 ;  /* 0x0000001600537213 */ /* 0x000fe20000000000 */
[--C-:B------:R-:W-:Y:S01]  /*12f0*/  @!P1 IMAD.IADD R21, R21, 0x1, -R2.reuse ;  /* 0x0000000115159824 */ /* 0x100fe200078e0a02 */
[C---:B------:R-:W-:Y:S01]  /*1300*/  ISETP.GT.U32.AND P1, PT, R2.reuse, R15, PT ;  /* 0x0000000f0200720c */ /* 0x040fe20003f24070 */
[--C-:B------:R-:W-:Y:S01]  /*1310*/  @!P2 IMAD.IADD R23, R23, 0x1, -R2.reuse ;  /* 0x000000011717a824 */ /* 0x100fe200078e0a02 */
[C---:B------:R-:W-:Y:S01]  /*1320*/  ISETP.GT.U32.AND P2, PT, R2.reuse, R17, PT ;  /* 0x000000110200720c */ /* 0x040fe20003f44070 */
[----:B------:R-:W-:Y:S01]  /*1330*/  @!P3 IMAD.IADD R75, R75, 0x1, -R2 ;  /* 0x000000014b4bb824 */ /* 0x000fe200078e0a02 */
[C---:B------:R-:W-:Y:S01]  /*1340*/  ISETP.GT.U32.AND P3, PT, R2.reuse, R19, PT ;  /* 0x000000130200720c */ /* 0x040fe20003f64070 */
[----:B------:R-:W-:Y:S01]  /*1350*/  IMAD.MOV R7, RZ, RZ, -R7 ;  /* 0x000000ffff077224 */ /* 0x000fe200078e0a07 */
[----:B------:R-:W-:Y:S01]  /*1360*/  ISETP.GT.U32.AND P6, PT, R2, R23, PT ;  /* 0x000000170200720c */ /* 0x000fe20003fc4070 */
[----:B------:R-:W-:Y:S01]  /*1370*/  IMAD.MOV R12, RZ, RZ, -R12 ;  /* 0x000000ffff0c7224 */ /* 0x000fe200078e0a0c */
[----:B------:R-:W-:Y:S01]  /*1380*/  IABS R85, R18 ;  /* 0x0000001200557213 */ /* 0x000fe20000000000 */
[C---:B------:R-:W-:Y:S01]  /*1390*/  IMAD.HI.U32 R10, R6.reuse, R29, RZ ;  /* 0x0000001d060a7227 */ /* 0x040fe200078e00ff */
[----:B------:R-:W-:Y:S03]  /*13a0*/  STL [R1+0x30], R40 ;  /* 0x0000302801007387 */ /* 0x000fe60000100800 */
[----:B------:R-:W-:Y:S01]  /*13b0*/  IMAD.HI.U32 R14, R6, R33, RZ ;  /* 0x00000021060e7227 */ /* 0x000fe200078e00ff */
[----:B------:R-:W-:Y:S03]  /*13c0*/  STL [R1+0x2c], R38 ;  /* 0x00002c2601007387 */ /* 0x000fe60000100800 */
[--C-:B------:R-:W-:Y:S01]  /*13d0*/  @!P5 IMAD.IADD R5, R5, 0x1, -R2.reuse ;  /* 0x000000010505d824 */ /* 0x100fe200078e0a02 */
[C---:B------:R-:W-:Y:S01]  /*13e0*/  ISETP.GT.U32.AND P5, PT, R2.reuse, R21, PT ;  /* 0x000000150200720c */ /* 0x040fe20003fa4070 */
[----:B------:R-:W-:Y:S01]  /*13f0*/  @!P0 IMAD.IADD R13, R13, 0x1, -R2 ;  /* 0x000000010d0d8824 */ /* 0x000fe200078e0a02 */
[C---:B------:R-:W-:Y:S01]  /*1400*/  ISETP.GT.U32.AND P0, PT, R2.reuse, R27, PT ;  /* 0x0000001b0200720c */ /* 0x040fe20003f04070 */
[C---:B------:R-:W-:Y:S01]  /*1410*/  IMAD R25, R2.reuse, R7, R25 ;  /* 0x0000000702197224 */ /* 0x040fe200078e0219 */
[----:B------:R-:W-:Y:S01]  /*1420*/  STL [R1+0x28], R36 ;  /* 0x0000282401007387 */ /* 0x000fe20000100800 */
[----:B------:R-:W-:-:S02]  /*1430*/  IMAD R31, R2, R12, R31 ;  /* 0x0000000c021f7224 */ /* 0x000fc400078e021f */
[----:B------:R-:W-:Y:S01]  /*1440*/  IMAD.MOV R10, RZ, RZ, -R10 ;  /* 0x000000ffff0a7224 */ /* 0x000fe200078e0a0a */
[----:B------:R-:W-:Y:S01]  /*1450*/  STL [R1+0x24], R34 ;  /* 0x0000242201007387 */ /* 0x000fe20000100800 */
[----:B------:R-:W-:Y:S02]  /*1460*/  IMAD.MOV R14, RZ, RZ, -R14 ;  /* 0x000000ffff0e7224 */ /* 0x000fe400078e0a0e */
[C---:B------:R-:W-:Y:S01]  /*1470*/  IMAD.HI.U32 R7, R6.reuse, R35, RZ ;  /* 0x0000002306077227 */ /* 0x040fe200078e00ff */
[----:B------:R-:W-:Y:S03]  /*1480*/  STL [R1+0x20], R32 ;  /* 0x0000202001007387 */ /* 0x000fe60000100800 */
[C---:B------:R-:W-:Y:S01]  /*1490*/  IMAD.HI.U32 R12, R6.reuse, R41, RZ ;  /* 0x00000029060c7227 */ /* 0x040fe200078e00ff */
[----:B------:R-:W-:Y:S03]  /*14a0*/  STL [R1+0x1c], R30 ;  /* 0x00001c1e01007387 */ /* 0x000fe60000100800 */
[----:B------:R-:W-:Y:S01]  /*14b0*/  IMAD.HI.U32 R8, R6, R37, RZ ;  /* 0x0000002506087227 */ /* 0x000fe200078e00ff */
[----:B------:R-:W-:Y:S03]  /*14c0*/  STL [R1+0x18], R28 ;  /* 0x0000181c01007387 */ /* 0x000fe60000100800 */
[C---:B------:R-:W-:Y:S01]  /*14d0*/  IMAD R29, R2.reuse, R10, R29 ;  /* 0x0000000a021d7224 */ /* 0x040fe200078e021d */
[----:B------:R-:W-:Y:S01]  /*14e0*/  STL [R1+0x84], R76 ;  /* 0x0000844c01007387 */ /* 0x000fe20000100800 */
[----:B------:R-:W-:-:S02]  /*14f0*/  IMAD R33, R2, R14, R33 ;  /* 0x0000000e02217224 */ /* 0x000fc400078e0221 */
[----:B------:R-:W-:Y:S01]  /*1500*/  IMAD.MOV R7, RZ, RZ, -R7 ;  /* 0x000000ffff077224 */ /* 0x000fe200078e0a07 */
[----:B------:R-:W-:Y:S01]  /*1510*/  STL [R1+0x14], R26 ;  /* 0x0000141a01007387 */ /* 0x000fe20000100800 */
[----:B------:R-:W-:Y:S02]  /*1520*/  IMAD.MOV R12, RZ, RZ, -R12 ;  /* 0x000000ffff0c7224 */ /* 0x000fe400078e0a0c */
[----:B------:R-:W-:Y:S01]  /*1530*/  IMAD.HI.U32 R10, R6, R39, RZ ;  /* 0x00000027060a7227 */ /* 0x000fe200078e00ff */
[----:B------:R-:W-:Y:S03]  /*1540*/  STL [R1+0x10], R24 ;  /* 0x0000101801007387 */ /* 0x000fe60000100800 */
[----:B------:R-:W-:Y:S01]  /*1550*/  IMAD.MOV R8, RZ, RZ, -R8 ;  /* 0x000000ffff087224 */ /* 0x000fe200078e0a08 */
[----:B------:R-:W-:Y:S01]  /*1560*/  STL [R1+0xc], R22 ;  /* 0x00000c1601007387 */ /* 0x000fe20000100800 */
[----:B------:R-:W-:-:S02]  /*1570*/  IMAD R35, R2, R7, R35 ;  /* 0x0000000702237224 */ /* 0x000fc400078e0223 */
[C---:B------:R-:W-:Y:S01]  /*1580*/  IMAD R41, R2.reuse, R12, R41 ;  /* 0x0000000c02297224 */ /* 0x040fe200078e0229 */
[----:B------:R-:W-:Y:S01]  /*1590*/  STL [R1+0x4], R20 ;  /* 0x0000041401007387 */ /* 0x000fe20000100800 */
[--C-:B------:R-:W-:Y:S01]  /*15a0*/  @!P1 IMAD.IADD R15, R15, 0x1, -R2.reuse ;  /* 0x000000010f0f9824 */ /* 0x100fe200078e0a02 */
[C---:B------:R-:W-:Y:S01]  /*15b0*/  ISETP.GT.U32.AND P1, PT, R2.reuse, R29, PT ;  /* 0x0000001d0200720c */ /* 0x040fe20003f24070 */
[--C-:B------:R-:W-:Y:S01]  /*15c0*/  @!P2 IMAD.IADD R17, R17, 0x1, -R2.reuse ;  /* 0x000000011111a824 */ /* 0x100fe200078e0a02 */
[C---:B------:R-:W-:Y:S01]  /*15d0*/  ISETP.GT.U32.AND P2, PT, R2.reuse, R31, PT ;  /* 0x0000001f0200720c */ /* 0x040fe20003f44070 */
[----:B------:R-:W-:Y:S01]  /*15e0*/  @!P3 IMAD.IADD R19, R19, 0x1, -R2 ;  /* 0x000000011313b824 */ /* 0x000fe200078e0a02 */
[C---:B------:R-:W-:Y:S01]  /*15f0*/  ISETP.GT.U32.AND P3, PT, R2.reuse, R33, PT ;  /* 0x000000210200720c */ /* 0x040fe20003f64070 */
[----:B------:R-:W-:Y:S01]  /*1600*/  IMAD.MOV R10, RZ, RZ, -R10 ;  /* 0x000000ffff0a7224 */ /* 0x000fe200078e0a0a */
[----:B------:R-:W-:Y:S01]  /*1610*/  STL [R1+0x8], R18 ;  /* 0x0000081201007387 */ /* 0x000fe20000100800 */
[----:B------:R-:W-:-:S02]  /*1620*/  IMAD R37, R2, R8, R37 ;  /* 0x0000000802257224 */ /* 0x000fc400078e0225 */
[----:B------:R-:W-:-:S04]  /*1630*/  IMAD.HI.U32 R14, R6, R43, RZ ;  /* 0x0000002b060e7227 */ /* 0x000fc800078e00ff */
[----:B------:R-:W-:-:S04]  /*1640*/  IMAD.HI.U32 R7, R6, R45, RZ ;  /* 0x0000002d06077227 */ /* 0x000fc800078e00ff */
[----:B------:R-:W-:-:S04]  /*1650*/  IMAD.HI.U32 R8, R6, R47, RZ ;  /* 0x0000002f06087227 */ /* 0x000fc800078e00ff */
[--C-:B------:R-:W-:Y:S01]  /*1660*/  @!P4 IMAD.IADD R11, R11, 0x1, -R2.reuse ;  /* 0x000000010b0bc824 */ /* 0x100fe200078e0a02 */
[C---:B------:R-:W-:Y:S01]  /*1670*/  ISETP.GT.U32.AND P4, PT, R2.reuse, R25, PT ;  /* 0x000000190200720c */ /* 0x040fe20003f84070 */
[--C-:B------:R-:W-:Y:S01]  /*1680*/  @!P5 IMAD.IADD R21, R21, 0x1, -R2.reuse ;  /* 0x000000011515d824 */ /* 0x100fe200078e0a02 */
[C---:B------:R-:W-:Y:S01]  /*1690*/  ISETP.GT.U32.AND P5, PT, R2.reuse, R35, PT ;  /* 0x000000230200720c */ /* 0x040fe20003fa4070 */
[----:B------:R-:W-:Y:S01]  /*16a0*/  @!P0 IMAD.IADD R27, R27, 0x1, -R2 ;  /* 0x000000011b1b8824 */ /* 0x000fe200078e0a02 */
[C---:B------:R-:W-:Y:S01]  /*16b0*/  ISETP.GT.U32.AND P0, PT, R2.reuse, R41, PT ;  /* 0x000000290200720c */ /* 0x040fe20003f04070 */
[----:B------:R-:W-:Y:S02]  /*16c0*/  IMAD R39, R2, R10, R39 ;  /* 0x0000000a02277224 */ /* 0x000fe400078e0227 */
[----:B------:R-:W-:Y:S02]  /*16d0*/  IMAD.MOV R14, RZ, RZ, -R14 ;  /* 0x000000ffff0e7224 */ /* 0x000fe400078e0a0e */
[----:B------:R-:W-:-:S04]  /*16e0*/  IMAD.HI.U32 R10, R6, R49, RZ ;  /* 0x00000031060a7227 */ /* 0x000fc800078e00ff */
[----:B------:R-:W-:Y:S02]  /*16f0*/  IMAD.MOV R7, RZ, RZ, -R7 ;  /* 0x000000ffff077224 */ /* 0x000fe400078e0a07 */
[----:B------:R-:W-:Y:S02]  /*1700*/  IMAD.MOV R8, RZ, RZ, -R8 ;  /* 0x000000ffff087224 */ /* 0x000fe400078e0a08 */
[C---:B------:R-:W-:Y:S02]  /*1710*/  IMAD R43, R2.reuse, R14, R43 ;  /* 0x0000000e022b7224 */ /* 0x040fe400078e022b */
[----:B------:R-:W-:Y:S02]  /*1720*/  IMAD.MOV R10, RZ, RZ, -R10 ;  /* 0x000000ffff0a7224 */ /* 0x000fe400078e0a0a */
[C---:B------:R-:W-:Y:S02]  /*1730*/  IMAD R45, R2.reuse, R7, R45 ;  /* 0x00000007022d7224 */ /* 0x040fe400078e022d */
[----:B------:R-:W-:-:S02]  /*1740*/  IMAD R47, R2, R8, R47 ;  /* 0x00000008022f7224 */ /* 0x000fc400078e022f */
[C---:B------:R-:W-:Y:S02]  /*1750*/  IMAD R49, R2.reuse, R10, R49 ;  /* 0x0000000a02317224 */ /* 0x040fe400078e0231 */
[--C-:B------:R-:W-:Y:S01]  /*1760*/  @!P6 IMAD.IADD R23, R23, 0x1, -R2.reuse ;  /* 0x000000011717e824 */ /* 0x100fe200078e0a02 */
        /* <DEDUP_REMOVED lines=25> */
[----:B------:R-:W-:Y:S01]  /*1900*/  @!P0 IMAD.IADD R29, R29, 0x1, -R2 ;  /* 0x000000011d1d8824 */ /* 0x000fe200078e0a02 */
[----:B------:R-:W-:Y:S01]  /*1910*/  ISETP.GT.U32.AND P0, PT, R2, R41, PT ;  /* 0x000000290200720c */ /* 0x000fe20003f04070 */
[----:B------:R-:W-:-:S04]  /*1920*/  IMAD.HI.U32 R12, R6, R51, RZ ;  /* 0x00000033060c7227 */ /* 0x000fc800078e00ff */
[----:B------:R-:W-:Y:S02]  /*1930*/  IMAD.MOV R12, RZ, RZ, -R12 ;  /* 0x000000ffff0c7224 */ /* 0x000fe400078e0a0c */
[----:B------:R-:W-:-:S04]  /*1940*/  IMAD.HI.U32 R7, R6, R59, RZ ;  /* 0x0000003b06077227 */ /* 0x000fc800078e00ff */
[----:B------:R-:W-:-:S04]  /*1950*/  IMAD.HI.U32 R8, R6, R61, RZ ;  /* 0x0000003d06087227 */ /* 0x000fc800078e00ff */
[C---:B------:R-:W-:Y:S02]  /*1960*/  IMAD R51, R2.reuse, R12, R51 ;  /* 0x0000000c02337224 */ /* 0x040fe400078e0233 */
[----:B------:R-:W-:Y:S02]  /*1970*/  IMAD.MOV R7, RZ, RZ, -R7 ;  /* 0x000000ffff077224 */ /* 0x000fe400078e0a07 */
[----:B------:R-:W-:Y:S02]  /*1980*/  IMAD.MOV R8, RZ, RZ, -R8 ;  /* 0x000000ffff087224 */ /* 0x000fe400078e0a08 */
        /* <DEDUP_REMOVED lines=9> */
[----:B------:R-:W-:-:S04]  /*1a20*/  IMAD.HI.U32 R10, R6, R63, RZ ;  /* 0x0000003f060a7227 */ /* 0x000fc800078e00ff */
[C---:B------:R-:W-:Y:S02]  /*1a30*/  IMAD R59, R2.reuse, R7, R59 ;  /* 0x00000007023b7224 */ /* 0x040fe400078e023b */
[C---:B------:R-:W-:Y:S02]  /*1a40*/  IMAD R61, R2.reuse, R8, R61 ;  /* 0x00000008023d7224 */ /* 0x040fe400078e023d */
        /* <DEDUP_REMOVED lines=8> */
[----:B------:R-:W-:-:S04]  /*1ad0*/  IMAD.HI.U32 R8, R6, R83, RZ ;  /* 0x0000005306087227 */ /* 0x000fc800078e00ff */
[----:B------:R-:W-:Y:S02]  /*1ae0*/  IMAD.MOV R14, RZ, RZ, -R14 ;  /* 0x000000ffff0e7224 */ /* 0x000fe400078e0a0e */
[----:B------:R-:W-:Y:S02]  /*1af0*/  IMAD.MOV R10, RZ, RZ, -R10 ;  /* 0x000000ffff0a7224 */ /* 0x000fe400078e0a0a */
[----:B------:R-:W-:-:S04]  /*1b00*/  IMAD.HI.U32 R6, R6, R85, RZ ;  /* 0x0000005506067227 */ /* 0x000fc800078e00ff */
[C---:B------:R-:W-:Y:S02]  /*1b10*/  IMAD R53, R2.reuse, R14, R53 ;  /* 0x0000000e02357224 */ /* 0x040fe400078e0235 */
[C---:B------:R-:W-:Y:S02]  /*1b20*/  IMAD R63, R2.reuse, R10, R63 ;  /* 0x0000000a023f7224 */ /* 0x040fe400078e023f */
[----:B------:R-:W-:Y:S02]  /*1b30*/  IMAD.MOV R4, RZ, RZ, -R4 ;  /* 0x000000ffff047224 */ /* 0x000fe400078e0a04 */
[----:B------:R-:W-:Y:S02]  /*1b40*/  IMAD.MOV R7, RZ, RZ, -R7 ;  /* 0x000000ffff077224 */ /* 0x000fe400078e0a07 */
[----:B------:R-:W-:Y:S02]  /*1b50*/  IMAD.MOV R6, RZ, RZ, -R6 ;  /* 0x000000ffff067224 */ /* 0x000fe400078e0a06 */
[----:B------:R-:W-:-:S02]  /*1b60*/  IMAD R65, R2, R4, R65 ;  /* 0x0000000402417224 */ /* 0x000fc400078e0241 */
[C---:B------:R-:W-:Y:S02]  /*1b70*/  IMAD R81, R2.reuse, R7, R81 ;  /* 0x0000000702517224 */ /* 0x040fe400078e0251 */
[C---:B------:R-:W-:Y:S01]  /*1b80*/  IMAD R85, R2.reuse, R6, R85 ;  /* 0x0000000602557224 */ /* 0x040fe200078e0255 */
[----:B------:R-:W1:Y:S01]  /*1b90*/  LDS R7, [UR10] ;  /* 0x0000000aff077984 */ /* 0x000e620008000800 */
        /* <DEDUP_REMOVED lines=14> */
[----:B------:R-:W-:-:S02]  /*1c80*/  IMAD.MOV R8, RZ, RZ, -R8 ;  /* 0x000000ffff087224 */ /* 0x000fc400078e0a08 */
[--C-:B------:R-:W-:Y:S02]  /*1c90*/  @!P6 IMAD.IADD R53, R53, 0x1, -R2.reuse ;  /* 0x000000013535e824 */ /* 0x100fe400078e0a02 */
        /* <DEDUP_REMOVED lines=13> */
[----:B------:R-:W-:Y:S01]  /*1d70*/  IMAD.MOV.U32 R146, RZ, RZ, R3 ;  /* 0x000000ffff927224 */ /* 0x000fe200078e0003 */
[C---:B------:R-:W-:Y:S01]  /*1d80*/  ISETP.GT.U32.AND P2, PT, R2.reuse, R53, PT ;  /* 0x000000350200720c */ /* 0x040fe20003f44070 */
[--C-:B------:R-:W-:Y:S01]  /*1d90*/  @!P1 IMAD.IADD R51, R51, 0x1, -R2.reuse ;  /* 0x0000000133339824 */ /* 0x100fe200078e0a02 */
[----:B------:R-:W-:Y:S01]  /*1da0*/  ISETP.GT.U32.AND P1, PT, R2, R65, PT ;  /* 0x000000410200720c */ /* 0x000fe20003f24070 */
[--C-:B------:R-:W-:Y:S01]  /*1db0*/  @!P6 IMAD.IADD R83, R83, 0x1, -R2.reuse ;  /* 0x000000015353e824 */ /* 0x100fe200078e0a02 */
[----:B------:R-:W-:Y:S01]  /*1dc0*/  ISETP.GE.AND P6, PT, R76, RZ, PT ;  /* 0x000000ff4c00720c */ /* 0x000fe20003fc6270 */
[--C-:B------:R-:W-:Y:S01]  /*1dd0*/  @!P3 IMAD.IADD R57, R57, 0x1, -R2.reuse ;  /* 0x000000013939b824 */ /* 0x100fe200078e0a02 */
[C---:B------:R-:W-:Y:S01]  /*1de0*/  ISETP.GT.U32.AND P3, PT, R2.reuse, R85, PT ;  /* 0x000000550200720c */ /* 0x040fe20003f64070 */
[--C-:B------:R-:W-:Y:S01]  /*1df0*/  @!P4 IMAD.IADD R59, R59, 0x1, -R2.reuse ;  /* 0x000000013b3bc824 */ /* 0x100fe200078e0a02 */
[----:B------:R-:W-:Y:S01]  /*1e00*/  ISETP.GT.U32.AND P4, PT, R2, R83, PT ;  /* 0x000000530200720c */ /* 0x000fe20003f84070 */
[--C-:B------:R-:W-:Y:S01]  /*1e10*/  @!P5 IMAD.IADD R61, R61, 0x1, -R2.reuse ;  /* 0x000000013d3dd824 */ /* 0x100fe200078e0a02 */
[----:B------:R-:W-:Y:S01]  /*1e20*/  ISETP.NE.AND P5, PT, R54, RZ, PT ;  /* 0x000000ff3600720c */ /* 0x000fe20003fa5270 */
[--C-:B------:R-:W-:Y:S01]  /*1e30*/  @!P0 IMAD.IADD R63, R63, 0x1, -R2.reuse ;  /* 0x000000013f3f8824 */ /* 0x100fe200078e0a02 */
[----:B------:R-:W-:Y:S01]  /*1e40*/  ISETP.GE.AND P0, PT, R74, RZ, PT ;  /* 0x000000ff4a00720c */ /* 0x000fe20003f06270 */
[----:B------:R-:W-:Y:S01]  /*1e50*/  IMAD.MOV.U32 R77, RZ, RZ, R5 ;  /* 0x000000ffff4d7224 */ /* 0x000fe200078e0005 */
[----:B-1----:R-:W-:Y:S01]  /*1e60*/  R2UR UR9, R7 ;  /* 0x00000000070972ca */ /* 0x002fe200000e0000 */
[----:B------:R-:W-:Y:S01]  /*1e70*/  @!P1 IMAD.IADD R65, R65, 0x1, -R2 ;  /* 0x0000000141419824 */ /* 0x000fe200078e0a02 */
[----:B------:R-:W-:Y:S01]  /*1e80*/  ISETP.GE.AND P1, PT, R73, RZ, PT ;  /* 0x000000ff4900720c */ /* 0x000fe20003f26270 */
[----:B------:R-:W-:Y:S01]  /*1e90*/  @!P6 IMAD.MOV R146, RZ, RZ, -R146 ;  /* 0x000000ffff92e224 */ /* 0x000fe200078e0a92 */
[----:B------:R-:W-:Y:S01]  /*1ea0*/  ISETP.GE.AND P6, PT, R20, RZ, PT ;  /* 0x000000ff1400720c */ /* 0x000fe20003fc6270 */
[--C-:B------:R-:W-:Y:S01]  /*1eb0*/  @!P3 IMAD.IADD R85, R85, 0x1, -R2.reuse ;  /* 0x000000015555b824 */ /* 0x100fe200078e0a02 */
[----:B------:R-:W-:Y:S01]  /*1ec0*/  ISETP.GE.AND P3, PT, R72, RZ, PT ;  /* 0x000000ff4800720c */ /* 0x000fe20003f66270 */
[--C-:B------:R-:W-:Y:S01]  /*1ed0*/  @!P4 IMAD.IADD R83, R83, 0x1, -R2.reuse ;  /* 0x000000015353c824 */ /* 0x100fe200078e0a02 */
[----:B------:R-:W-:Y:S01]  /*1ee0*/  ISETP.GE.AND P4, PT, R71, RZ, PT ;  /* 0x000000ff4700720c */ /* 0x000fe20003f86270 */
[C---:B------:R-:W-:Y:S01]  /*1ef0*/  IMAD.SHL.U32 R6, R183.reuse, 0x8, RZ ;  /* 0x00000008b7067824 */ /* 0x040fe200078e00ff */
[----:B------:R-:W-:Y:S01]  /*1f00*/  @!P5 LOP3.LUT R146, RZ, R54, RZ, 0x33, !PT ;  /* 0x00000036ff92d212 */ /* 0x000fe200078e33ff */
[----:B------:R-:W-:Y:S01]  /*1f10*/  @!P0 IMAD.MOV R77, RZ, RZ, -R77 ;  /* 0x000000ffff4d8224 */ /* 0x000fe200078e0a4d */
[----:B------:R-:W-:Y:S01]  /*1f20*/  ISETP.GE.AND P5, PT, R46, RZ, PT ;  /* 0x000000ff2e00720c */ /* 0x000fe20003fa6270 */
[----:B------:R-:W-:Y:S01]  /*1f30*/  IMAD.SHL.U32 R4, R183, 0x200000, RZ ;  /* 0x00200000b7047824 */ /* 0x000fe200078e00ff */
[----:B------:R-:W-:Y:S01]  /*1f40*/  ISETP.GE.AND P0, PT, R70, RZ, PT ;  /* 0x000000ff4600720c */ /* 0x000fe20003f06270 */
[----:B------:R-:W-:Y:S01]  /*1f50*/  @!P1 IMAD.MOV R11, RZ, RZ, -R11 ;  /* 0x000000ffff0b9224 */ /* 0x000fe200078e0a0b */
[----:B------:R-:W-:Y:S01]  /*1f60*/  ISETP.GE.AND P1, PT, R69, RZ, PT ;  /* 0x000000ff4500720c */ /* 0x000fe20003f26270 */
[----:B------:R-:W-:Y:S01]  /*1f70*/  @!P2 IMAD.IADD R53, R53, 0x1, -R2 ;  /* 0x000000013535a824 */ /* 0x000fe200078e0a02 */
[----:B------:R-:W-:Y:S01]  /*1f80*/  LOP3.LUT R6, R6, 0x20, RZ, 0xc0, !PT ;  /* 0x0000002006067812 */ /* 0x000fe200078ec0ff */
[----:B------:R-:W-:Y:S01]  /*1f90*/  @!P3 IMAD.MOV R15, RZ, RZ, -R15 ;  /* 0x000000ffff0fb224 */ /* 0x000fe200078e0a0f */
[----:B------:R-:W-:Y:S01]  /*1fa0*/  ISETP.GE.AND P3, PT, R67, RZ, PT ;  /* 0x000000ff4300720c */ /* 0x000fe20003f66270 */
[----:B------:R-:W-:Y:S01]  /*1fb0*/  @!P4 IMAD.MOV R17, RZ, RZ, -R17 ;  /* 0x000000ffff11c224 */ /* 0x000fe200078e0a11 */
[----:B------:R-:W-:Y:S01]  /*1fc0*/  ISETP.GE.AND P4, PT, R66, RZ, PT ;  /* 0x000000ff4200720c */ /* 0x000fe20003f86270 */
[----:B------:R-:W-:Y:S01]  /*1fd0*/  IMAD.MOV.U32 R67, RZ, RZ, R49 ;  /* 0x000000ffff437224 */ /* 0x000fe200078e0031 */
[----:B------:R-:W-:Y:S01]  /*1fe0*/  R2UR UR11, R6 ;  /* 0x00000000060b72ca */ /* 0x000fe200000e0000 */
[----:B------:R-:W-:Y:S01]  /*1ff0*/  @!P5 IMAD.MOV R13, RZ, RZ, -R13 ;  /* 0x000000ffff0dd224 */ /* 0x000fe200078e0a0d */
[----:B------:R-:W-:Y:S01]  /*2000*/  ISETP.GE.AND P5, PT, R68, RZ, PT ;  /* 0x000000ff4400720c */ /* 0x000fe20003fa6270 */
[----:B------:R-:W-:Y:S01]  /*2010*/  @!P0 IMAD.MOV R19, RZ, RZ, -R19 ;  /* 0x000000ffff138224 */ /* 0x000fe200078e0a13 */
[----:B------:R-:W-:Y:S01]  /*2020*/  ISETP.GE.AND P0, PT, R64, RZ, PT ;  /* 0x000000ff4000720c */ /* 0x000fe20003f06270 */
[----:B------:R-:W-:Y:S01]  /*2030*/  @!P1 IMAD.MOV R21, RZ, RZ, -R21 ;  /* 0x000000ffff159224 */ /* 0x000fe200078e0a15 */
[----:B------:R-:W-:Y:S01]  /*2040*/  ISETP.GE.AND P1, PT, R62, RZ, PT ;  /* 0x000000ff3e00720c */ /* 0x000fe20003f26270 */
[----:B------:R-:W1:Y:S01]  /*2050*/  LDC.64 R6, c[0x0][0x3a0] ;  /* 0x0000e800ff067b82 */ /* 0x000e620000000a00 */
        /* <DEDUP_REMOVED lines=13> */
[----:B------:R-:W2:Y:S01]  /*2130*/  LDC.64 R4, c[0x0][0x3a8] ;  /* 0x0000ea00ff047b82 */ /* 0x000ea20000000a00 */
[----:B------:R-:W-:Y:S01]  /*2140*/  ISETP.GT.U32.AND P2, PT, R2, R81, PT ;  /* 0x000000510200720c */ /* 0x000fe20003f44070 */
[----:B------:R-:W-:Y:S01]  /*2150*/  @!P3 IMAD.MOV R35, RZ, RZ, -R35 ;  /* 0x000000ffff23b224 */ /* 0x000fe200078e0a23 */
[----:B------:R-:W-:Y:S01]  /*2160*/  ISETP.GE.AND P3, PT, R44, RZ, PT ;  /* 0x000000ff2c00720c */ /* 0x000fe20003f66270 */
[----:B------:R-:W-:Y:S01]  /*2170*/  @!P4 IMAD.MOV R37, RZ, RZ, -R37 ;  /* 0x000000ffff25c224 */ /* 0x000fe200078e0a25 */
[----:B------:R-:W-:Y:S01]  /*2180*/  ISETP.GE.AND P4, PT, R42, RZ, PT ;  /* 0x000000ff2a00720c */ /* 0x000fe20003f86270 */
[----:B------:R-:W-:Y:S01]  /*2190*/  IMAD.MOV.U32 R69, RZ, RZ, R53 ;  /* 0x000000ffff457224 */ /* 0x000fe200078e0035 */
[----:B------:R-:W-:Y:S01]  /*21a0*/  LOP3.LUT R46, RZ, R55, RZ, 0x33, !PT ;  /* 0x00000037ff2e7212 */ /* 0x000fe200078e33ff */
[----:B------:R-:W-:Y:S01]  /*21b0*/  @!P5 IMAD.MOV R33, RZ, RZ, -R33 ;  /* 0x000000ffff21d224 */ /* 0x000fe200078e0a21 */
[----:B------:R-:W-:Y:S01]  /*21c0*/  ISETP.GE.AND P5, PT, R48, RZ, PT ;  /* 0x000000ff3000720c */ /* 0x000fe20003fa6270 */
[----:B------:R-:W-:Y:S01]  /*21d0*/  @!P0 IMAD.MOV R39, RZ, RZ, -R39 ;  /* 0x000000ffff278224 */ /* 0x000fe200078e0a27 */
[----:B------:R-:W-:Y:S01]  /*21e0*/  ISETP.GE.AND P0, PT, R40, RZ, PT ;  /* 0x000000ff2800720c */ /* 0x000fe20003f06270 */
[----:B------:R-:W-:Y:S01]  /*21f0*/  @!P1 IMAD.MOV R41, RZ, RZ, -R41 ;  /* 0x000000ffff299224 */ /* 0x000fe200078e0a29 */
[----:B------:R-:W-:Y:S01]  /*2200*/  ISETP.GE.AND P1, PT, R38, RZ, PT ;  /* 0x000000ff2600720c */ /* 0x000fe20003f26270 */
[----:B------:R-:W-:Y:S01]  /*2210*/  IMAD.MOV.U32 R9, RZ, RZ, R57 ;  /* 0x000000ffff097224 */ /* 0x000fe200078e0039 */
[----:B------:R-:W-:Y:S01]  /*2220*/  UIADD3 UR11, UPT, UPT, UR11, UR5, UR9 ;  /* 0x000000050b0b7290 */ /* 0x000fe2000fffe009 */
[----:B------:R-:W-:Y:S01]  /*2230*/  @!P3 IMAD.MOV R45, RZ, RZ, -R45 ;  /* 0x000000ffff2db224 */ /* 0x000fe200078e0a2d */
[----:B------:R-:W-:Y:S01]  /*2240*/  ISETP.GE.AND P3, PT, R34, RZ, PT ;  /* 0x000000ff2200720c */ /* 0x000fe20003f66270 */
[----:B------:R-:W-:Y:S01]  /*2250*/  @!P4 IMAD.MOV R47, RZ, RZ, -R47 ;  /* 0x000000ffff2fc224 */ /* 0x000fe200078e0a2f */
[----:B------:R-:W-:Y:S01]  /*2260*/  ISETP.GE.AND P4, PT, R32, RZ, PT ;  /* 0x000000ff2000720c */ /* 0x000fe20003f86270 */
[----:B------:R-:W-:-:S02]  /*2270*/  IMAD.MOV.U32 R71, RZ, RZ, R59 ;  /* 0x000000ffff477224 */ /* 0x000fc400078e003b */
[----:B------:R-:W-:Y:S01]  /*2280*/  @!P5 IMAD.MOV R43, RZ, RZ, -R43 ;  /* 0x000000ffff2bd224 */ /* 0x000fe200078e0a2b */
[----:B------:R-:W-:Y:S01]  /*2290*/  ISETP.GE.AND P5, PT, R36, RZ, PT ;  /* 0x000000ff2400720c */ /* 0x000fe20003fa6270 */
[----:B------:R-:W-:Y:S01]  /*22a0*/  @!P0 IMAD.MOV R67, RZ, RZ, -R67 ;  /* 0x000000ffff438224 */ /* 0x000fe200078e0a43 */
[----:B------:R-:W-:Y:S01]  /*22b0*/  ISETP.GE.AND P0, PT, R30, RZ, PT ;  /* 0x000000ff1e00720c */ /* 0x000fe20003f06270 */
[----:B------:R-:W-:Y:S02]  /*22c0*/  IMAD.MOV.U32 R73, RZ, RZ, R61 ;  /* 0x000000ffff497224 */ /* 0x000fe400078e003d */
[----:B-1----:R-:W-:Y:S02]  /*22d0*/  VIADD R238, R6, 0x7f ;  /* 0x0000007f06ee7836 */ /* 0x002fe40000000000 */
[----:B------:R-:W-:Y:S01]  /*22e0*/  @!P1 IMAD.MOV R3, RZ, RZ, -R3 ;  /* 0x000000ffff039224 */ /* 0x000fe200078e0a03 */
[----:B------:R-:W-:Y:S01]  /*22f0*/  ISETP.GE.AND P1, PT, R28, RZ, PT ;  /* 0x000000ff1c00720c */ /* 0x000fe20003f26270 */
[----:B------:R-:W-:Y:S01]  /*2300*/  @!P3 IMAD.MOV R9, RZ, RZ, -R9 ;  /* 0x000000ffff09b224 */ /* 0x000fe200078e0a09 */
[----:B------:R-:W-:Y:S01]  /*2310*/  ISETP.GE.AND P3, PT, R24, RZ, PT ;  /* 0x000000ff1800720c */ /* 0x000fe20003f66270 */
[----:B------:R-:W-:Y:S01]  /*2320*/  @!P4 IMAD.MOV R71, RZ, RZ, -R71 ;  /* 0x000000ffff47c224 */ /* 0x000fe200078e0a47 */
[----:B------:R-:W-:Y:S01]  /*2330*/  ISETP.GE.AND P4, PT, R22, RZ, PT ;  /* 0x000000ff1600720c */ /* 0x000fe20003f86270 */
[----:B------:R-:W-:Y:S01]  /*2340*/  @!P5 IMAD.MOV R69, RZ, RZ, -R69 ;  /* 0x000000ffff45d224 */ /* 0x000fe200078e0a45 */
[----:B------:R-:W-:Y:S01]  /*2350*/  ISETP.GE.AND P5, PT, R26, RZ, PT ;  /* 0x000000ff1a00720c */ /* 0x000fe20003fa6270 */
[----:B------:R-:W-:Y:S01]  /*2360*/  @!P0 IMAD.MOV R73, RZ, RZ, -R73 ;  /* 0x000000ffff498224 */ /* 0x000fe200078e0a49 */
[----:B------:R-:W-:Y:S01]  /*2370*/  BAR.SYNC.DEFER_BLOCKING 0x0 ;  /* 0x0000000000007b1d */ /* 0x000fe20000010000 */
[----:B------:R-:W-:Y:S01]  /*2380*/  ISETP.GE.AND P0, PT, R18, RZ, PT ;  /* 0x000000ff1200720c */ /* 0x000fe20003f06270 */
[----:B------:R-:W-:Y:S01]  /*2390*/  @!P2 IMAD.IADD R81, R81, 0x1, -R2 ;  /* 0x000000015151a824 */ /* 0x000fe200078e0a02 */
[----:B------:R-:W-:Y:S01]  /*23a0*/  ISETP.NE.AND P2, PT, R55, RZ, PT ;  /* 0x000000ff3700720c */ /* 0x000fe20003f45270 */
[----:B------:R-:W-:Y:S01]  /*23b0*/  IMAD.MOV.U32 R87, RZ, RZ, R75 ;  /* 0x000000ffff577224 */ /* 0x000fe200078e004b */
[----:B------:R-:W-:Y:S01]  /*23c0*/  LOP3.LUT R2, R0, 0x8, RZ, 0xfc, !PT ;  /* 0x0000000800027812 */ /* 0x000fe200078efcff */
[----:B------:R-:W-:Y:S01]  /*23d0*/  IMAD.MOV.U32 R75, RZ, RZ, R63 ;  /* 0x000000ffff4b7224 */ /* 0x000fe200078e003f */
[C---:B------:R-:W-:Y:S01]  /*23e0*/  SEL R58, R46.reuse, R31, !P2 ;  /* 0x0000001f2e3a7207 */ /* 0x040fe20005000000 */
[----:B------:R1:W-:Y:S01]  /*23f0*/  STL [R1], R238 ;  /* 0x000000ee01007387 */ /* 0x0003e20000100800 */
[----:B------:R-:W-:Y:S01]  /*2400*/  IMAD.MOV.U32 R79, RZ, RZ, R65 ;  /* 0x000000ffff4f7224 */ /* 0x000fe200078e0041 */
[C---:B------:R-:W-:Y:S01]  /*2410*/  SEL R59, R46.reuse, R33, !P2 ;  /* 0x000000212e3b7207 */ /* 0x040fe20005000000 */
[----:B------:R-:W-:Y:S01]  /*2420*/  @!P1 IMAD.MOV R75, RZ, RZ, -R75 ;  /* 0x000000ffff4b9224 */ /* 0x000fe200078e0a4b */
[----:B------:R-:W-:Y:S01]  /*2430*/  SEL R72, R46, R73, !P2 ;  /* 0x000000492e487207 */ /* 0x000fe20005000000 */
[----:B--2---:R-:W-:Y:S01]  /*2440*/  IMAD R31, R0, R4, RZ ;  /* 0x00000004001f7224 */ /* 0x004fe200078e02ff */
[C---:B------:R-:W-:Y:S01]  /*2450*/  SEL R66, R46.reuse, R47, !P2 ;  /* 0x0000002f2e427207 */ /* 0x040fe20005000000 */
[----:B------:R-:W-:Y:S01]  /*2460*/  @!P5 IMAD.MOV R79, RZ, RZ, -R79 ;  /* 0x000000ffff4fd224 */ /* 0x000fe200078e0a4f */
[C---:B------:R-:W-:Y:S01]  /*2470*/  SEL R73, R46.reuse, R75, !P2 ;  /* 0x0000004b2e497207 */ /* 0x040fe20005000000 */
[----:B------:R-:W-:Y:S01]  /*2480*/  @!P3 IMAD.MOV R81, RZ, RZ, -R81 ;  /* 0x000000ffff51b224 */ /* 0x000fe200078e0a51 */
[C---:B------:R-:W-:Y:S01]  /*2490*/  SEL R77, R46.reuse, R77, !P2 ;  /* 0x0000004d2e4d7207 */ /* 0x040fe20005000000 */
[----:B------:R-:W-:Y:S01]  /*24a0*/  @!P4 IMAD.MOV R83, RZ, RZ, -R83 ;  /* 0x000000ffff53c224 */ /* 0x000fe200078e0a53 */
[----:B------:R-:W-:Y:S01]  /*24b0*/  SEL R48, R46, R11, !P2 ;  /* 0x0000000b2e307207 */ /* 0x000fe20005000000 */
[----:B------:R-:W-:Y:S01]  /*24c0*/  @!P0 IMAD.MOV R85, RZ, RZ, -R85 ;  /* 0x000000ffff558224 */ /* 0x000fe200078e0a55 */
[----:B------:R-:W-:Y:S01]  /*24d0*/  ISETP.GT.AND P0, PT, R238, 0x7f, PT ;  /* 0x0000007fee00780c */ /* 0x000fe20003f04270 */
[----:B------:R-:W-:Y:S01]  /*24e0*/  @!P6 IMAD.MOV R87, RZ, RZ, -R87 ;  /* 0x000000ffff57e224 */ /* 0x000fe200078e0a57 */
[----:B------:R-:W-:Y:S01]  /*24f0*/  SEL R49, R46, R13, !P2 ;  /* 0x0000000d2e317207 */ /* 0x000fe20005000000 */
[----:B------:R-:W-:Y:S01]  /*2500*/  IMAD R33, R4, 0x2, R31 ;  /* 0x0000000204217824 */ /* 0x000fe200078e021f */
[----:B------:R-:W-:Y:S01]  /*2510*/  SEL R50, R46, R15, !P2 ;  /* 0x0000000f2e327207 */ /* 0x000fe20005000000 */
[----:B------:R-:W-:Y:S01]  /*2520*/  IMAD R146, R146, R7, RZ ;  /* 0x0000000792927224 */ /* 0x000fe200078e02ff */
[----:B------:R-:W-:-:S02]  /*2530*/  SEL R51, R46, R17, !P2 ;  /* 0x000000112e337207 */ /* 0x000fc40005000000 */
[C---:B------:R-:W-:Y:S02]  /*2540*/  SEL R52, R46.reuse, R19, !P2 ;  /* 0x000000132e347207 */ /* 0x040fe40005000000 */
[C---:B------:R-:W-:Y:S02]  /*2550*/  SEL R53, R46.reuse, R21, !P2 ;  /* 0x000000152e357207 */ /* 0x040fe40005000000 */
[C---:B------:R-:W-:Y:S02]  /*2560*/  SEL R54, R46.reuse, R23, !P2 ;  /* 0x000000172e367207 */ /* 0x040fe40005000000 */
[C---:B------:R-:W-:Y:S02]  /*2570*/  SEL R55, R46.reuse, R25, !P2 ;  /* 0x000000192e377207 */ /* 0x040fe40005000000 */
[C---:B------:R-:W-:Y:S02]  /*2580*/  SEL R56, R46.reuse, R27, !P2 ;  /* 0x0000001b2e387207 */ /* 0x040fe40005000000 */
[----:B------:R-:W-:-:S02]  /*2590*/  SEL R57, R46, R29, !P2 ;  /* 0x0000001d2e397207 */ /* 0x000fc40005000000 */
[----:B------:R-:W-:Y:S01]  /*25a0*/  SEL R60, R46, R35, !P2 ;  /* 0x000000232e3c7207 */ /* 0x000fe20005000000 */
[----:B------:R-:W-:Y:S01]  /*25b0*/  IMAD R35, R4, 0x2, R33 ;  /* 0x0000000204237824 */ /* 0x000fe200078e0221 */
[C---:B------:R-:W-:Y:S02]  /*25c0*/  SEL R61, R46.reuse, R37, !P2 ;  /* 0x000000252e3d7207 */ /* 0x040fe40005000000 */
[C---:B------:R-:W-:Y:S02]  /*25d0*/  SEL R62, R46.reuse, R39, !P2 ;  /* 0x000000272e3e7207 */ /* 0x040fe40005000000 */
[C---:B------:R-:W-:Y:S02]  /*25e0*/  SEL R63, R46.reuse, R41, !P2 ;  /* 0x000000292e3f7207 */ /* 0x040fe40005000000 */
[C---:B------:R-:W-:Y:S02]  /*25f0*/  SEL R64, R46.reuse, R43, !P2 ;  /* 0x0000002b2e407207 */ /* 0x040fe40005000000 */
[----:B------:R-:W-:-:S02]  /*2600*/  SEL R65, R46, R45, !P2 ;  /* 0x0000002d2e417207 */ /* 0x000fc40005000000 */
[C---:B------:R-:W-:Y:S02]  /*2610*/  SEL R67, R46.reuse, R67, !P2 ;  /* 0x000000432e437207 */ /* 0x040fe40005000000 */
        /* <DEDUP_REMOVED lines=8> */
[----:B------:R-:W-:Y:S02]  /*26a0*/  SEL R46, R46, R87, !P2 ;  /* 0x000000572e2e7207 */ /* 0x000fe40005000000 */
[----:B------:R-:W-:Y:S02]  /*26b0*/  LOP3.LUT P1, RZ, R222, 0xff, RZ, 0xc0, !PT ;  /* 0x000000ffdeff7812 */ /* 0x000fe4000782c0ff */
[----:B------:R-:W-:-:S02]  /*26c0*/  ISETP.LT.AND P2, PT, R2, R6, P0 ;  /* 0x000000060200720c */ /* 0x000fc40000741270 */
[----:B------:R-:W-:Y:S01]  /*26d0*/  LOP3.LUT R3, R0, 0xa, RZ, 0xfc, !PT ;  /* 0x0000000a00037812 */ /* 0x000fe200078efcff */
[----:B-1----:R-:W-:Y:S10]  /*26e0*/  BRA.U UP0, `(.L_x_5) ;  /* 0x0000000100187547 */ /* 0x002ff4000b800000 */
[----:B------:R-:W-:Y:S01]  /*26f0*/  ELECT P3, URZ, PT ;  /* 0x0000000000ff782f */ /* 0x000fe20003860000 */
[----:B------:R-:W-:Y:S01]  /*2700*/  IMAD.MOV.U32 R2, RZ, RZ, 0x1 ;  /* 0x00000001ff027424 */ /* 0x000fe200078e00ff */
[----:B------:R-:W-:Y:S01]  /*2710*/  UMOV UR5, 0x40 ;  /* 0x0000004000057882 */ /* 0x000fe20000000000 */
[----:B------:R-:W-:Y:S01]  /*2720*/  UVIRTCOUNT.DEALLOC.SMPOOL 0x80 ;  /* 0x000000800000784c */ /* 0x000fe20000000000 */
[----:B------:R-:W-:-:S09]  /*2730*/  ULEA UR5, UR4, UR5, 0x18 ;  /* 0x0000000504057291 */ /* 0x000fd2000f8ec0ff */
[----:B------:R1:W-:Y:S03]  /*2740*/  @P3 STS.U8 [UR5], R2 ;  /* 0x00000002ff003988 */ /* 0x0003e60008000005 */
.L_x_5:
[----:B------:R-:W-:Y:S01]  /*2750*/  STTM.x32 tmem[UR11], RZ ;  /* 0x000000ff000079ed */ /* 0x000fe200082c000b */
[----:B------:R-:W2:Y:S02]  /*2760*/  FENCE.VIEW.ASYNC.T ;  /* 0x00000000000073c6 */ /* 0x000ea40000000200 */
[----:B--2---:R-:W-:Y:S01]  /*2770*/  VOTEU.ALL UP1, P1 ;  /* 0x0000000000ff7886 */ /* 0x004fe20000820000 */
[----:B------:R-:W-:Y:S01]  /*2780*/  VOTEU.ALL UP2, P1 ;  /* 0x0000000000ff7886 */ /* 0x000fe20000840000 */
[----:B------:R-:W-:Y:S01]  /*2790*/  IMAD R29, R4, 0x2, R35 ;  /* 0x00000002041d7824 */ /* 0x000fe200078e0223 */
[----:B------:R-:W-:Y:S01]  /*27a0*/  ISETP.LT.AND P3, PT, R3, R6, P0 ;  /* 0x000000060300720c */ /* 0x000fe20000761270 */
[----:B------:R-:W-:Y:S01]  /*27b0*/  IMAD.SHL.U32 R220, R146, 0x2, RZ ;  /* 0x0000000292dc7824 */ /* 0x000fe200078e00ff */
[----:B------:R-:W-:-:S04]  /*27c0*/  @!UP1 UIADD3 UR4, UPT, UPT, -UR6, 0x100000, URZ ;  /* 0x0010000006049890 */ /* 0x000fc8000fffe1ff */
[----:B------:R-:W-:Y:S02]  /*27d0*/  @!UP1 USHF.L.U32 UR5, UR4, 0xb, URZ ;  /* 0x0000000b04059899 */ /* 0x000fe400080006ff */
[----:B------:R-:W-:Y:S01]  /*27e0*/  @!UP1 USHF.L.U32 UR4, UR4, 0x1, URZ ;  /* 0x0000000104049899 */ /* 0x000fe200080006ff */
[----:B------:R-:W-:Y:S01]  /*27f0*/  BAR.SYNC.DEFER_BLOCKING 0x0 ;  /* 0x0000000000007b1d */ /* 0x000fe20000010000 */
[----:B------:R-:W-:Y:S01]  /*2800*/  IMAD R3, R4, 0x2, R29 ;  /* 0x0000000204037824 */ /* 0x000fe200078e021d */
[----:B------:R-:W-:-:S03]  /*2810*/  IADD3 R28, P4, PT, R220, UR16, RZ ;  /* 0x00000010dc1c7c10 */ /* 0x000fc6000ff9e0ff */
[----:B------:R-:W-:Y:S01]  /*2820*/  IMAD R7, R4, 0x2, R3 ;  /* 0x0000000204077824 */ /* 0x000fe200078e0203 */
[----:B------:R-:W-:-:S03]  /*2830*/  LEA.HI.X.SX32 R21, R146, UR17, 0x1, P4 ;  /* 0x0000001192157c11 */ /* 0x000fc6000a0f0eff */
[C---:B------:R-:W-:Y:S01]  /*2840*/  IMAD R132, R4.reuse, 0x2, R7 ;  /* 0x0000000204847824 */ /* 0x040fe200078e0207 */
[-C--:B------:R-:W-:Y:S02]  /*2850*/  LEA R8, P5, R7, R28.reuse, 0x1 ;  /* 0x0000001c07087211 */ /* 0x080fe400078a08ff */
[----:B-1----:R-:W-:Y:S01]  /*2860*/  LEA R2, P4, R3, R28, 0x1 ;  /* 0x0000001c03027211 */ /* 0x002fe200078808ff */
[----:B------:R-:W-:Y:S01]  /*2870*/  IMAD R134, R4, 0x2, R132 ;  /* 0x0000000204867824 */ /* 0x000fe200078e0284 */
[-C--:B------:R-:W-:Y:S02]  /*2880*/  LEA.HI.X.SX32 R9, R7, R21.reuse, 0x1, P5 ;  /* 0x0000001507097211 */ /* 0x080fe400028f0eff */
[----:B------:R-:W-:Y:S01]  /*2890*/  LOP3.LUT R11, R0, 0xc, RZ, 0xfc, !PT ;  /* 0x0000000c000b7812 */ /* 0x000fe200078efcff */
[----:B------:R-:W1:Y:S02]  /*28a0*/  FENCE.VIEW.ASYNC.S ;  /* 0x00000000000073c6 */ /* 0x000e640000000000 */
[----:B-1----:R1:W2:Y:S02]  /*28b0*/  @!UP2 SYNCS.EXCH.64 URZ, [UR12], UR4 ;  /* 0x000000040cffa5b2 */ /* 0x0022a40008000100 */
[----:B--2---:R-:W-:Y:S01]  /*28c0*/  BAR.SYNC.DEFER_BLOCKING 0x0 ;  /* 0x0000000000007b1d */ /* 0x004fe20000010000 */
[----:B------:R-:W-:Y:S01]  /*28d0*/  IMAD R136, R4, 0x2, R134 ;  /* 0x0000000204887824 */ /* 0x000fe200078e0286 */
[----:B------:R-:W-:-:S02]  /*28e0*/  LEA.HI.X.SX32 R3, R3, R21, 0x1, P4 ;  /* 0x0000001503037211 */ /* 0x000fc400020f0eff */
[----:B------:R-:W-:Y:S01]  /*28f0*/  LOP3.LUT R10, R0, 0xe, RZ, 0xfc, !PT ;  /* 0x0000000e000a7812 */ /* 0x000fe200078efcff */
[----:B------:R-:W-:Y:S01]  /*2900*/  IMAD R138, R4, 0x2, R136 ;  /* 0x00000002048a7824 */ /* 0x000fe200078e0288 */
[----:B------:R-:W-:-:S03]  /*2910*/  ISETP.LT.AND P4, PT, R11, R6, P0 ;  /* 0x000000060b00720c */ /* 0x000fc60000781270 */
[----:B------:R-:W-:Y:S01]  /*2920*/  IMAD R140, R4, 0x2, R138 ;  /* 0x00000002048c7824 */ /* 0x000fe200078e028a */
[----:B------:R-:W-:Y:S01]  /*2930*/  LOP3.LUT R7, R0, 0x18, RZ, 0xfc, !PT ;  /* 0x0000001800077812 */ /* 0x000fe200078efcff */
[----:B-1----:R-:W1:Y:S02]  /*2940*/  LDCU UR4, c[0x0][0x3b0] ;  /* 0x00007600ff0477ac */ /* 0x002e640008000800 */
[----:B------:R-:W-:Y:S01]  /*2950*/  IMAD R142, R4, 0x2, R140 ;  /* 0x00000002048e7824 */ /* 0x000fe200078e028c */
[----:B------:R-:W-:Y:S01]  /*2960*/  PRMT R112, RZ, 0x7610, R112 ;  /* 0x00007610ff707816 */ /* 0x000fe20000000070 */
[----:B0-----:R-:W2:Y:S01]  /*2970*/  @P3 LDG.E.U16 R126, desc[UR20][R8.64] ;  /* 0x00000014087e3981 */ /* 0x001ea2000c1e1500 */
[----:B------:R-:W-:-:S03]  /*2980*/  ISETP.LT.AND P3, PT, R10, R6, P0 ;  /* 0x000000060a00720c */ /* 0x000fc60000761270 */
[----:B------:R0:W3:Y:S01]  /*2990*/  @P2 LDG.E.U16 R130, desc[UR20][R2.64] ;  /* 0x0000001402822981 */ /* 0x0000e2000c1e1500 */
[----:B------:R-:W-:-:S04]  /*29a0*/  LEA R10, P2, R132, R28, 0x1 ;  /* 0x0000001c840a7211 */ /* 0x000fc800078408ff */
[-C--:B------:R-:W-:Y:S02]  /*29b0*/  LEA.HI.X.SX32 R11, R132, R21.reuse, 0x1, P2 ;  /* 0x00000015840b7211 */ /* 0x080fe400010f0eff */
[----:B------:R-:W-:Y:S01]  /*29c0*/  ISETP.LT.AND P2, PT, R7, R6, P0 ;  /* 0x000000060700720c */ /* 0x000fe20000741270 */
[----:B------:R-:W-:Y:S01]  /*29d0*/  IMAD R7, R4, 0x2, R142 ;  /* 0x0000000204077824 */ /* 0x000fe200078e028e */
[CC--:B0-----:R-:W-:Y:S01]  /*29e0*/  LEA R2, P5, R134.reuse, R28.reuse, 0x1 ;  /* 0x0000001c86027211 */ /* 0x0c1fe200078a08ff */
[----:B------:R0:W4:Y:S01]  /*29f0*/  @P4 LDG.E.U16 R112, desc[UR20][R10.64] ;  /* 0x000000140a704981 */ /* 0x000122000c1e1500 */
[----:B------:R-:W-:Y:S02]  /*2a00*/  PRMT R20, RZ, 0x7610, R20 ;  /* 0x00007610ff147816 */ /* 0x000fe40000000014 */
[----:B------:R-:W-:Y:S02]  /*2a10*/  LEA.HI.X.SX32 R3, R134, R21, 0x1, P5 ;  /* 0x0000001586037211 */ /* 0x000fe400028f0eff */
[----:B------:R-:W-:-:S02]  /*2a20*/  LEA R8, P4, R7, R28, 0x1 ;  /* 0x0000001c07087211 */ /* 0x000fc400078808ff */
[----:B------:R-:W-:Y:S01]  /*2a30*/  LOP3.LUT R252, R0, 0x1a, RZ, 0xfc, !PT ;  /* 0x0000001a00fc7812 */ /* 0x000fe200078efcff */
[----:B------:R5:W2:Y:S01]  /*2a40*/  @P3 LDG.E.U16 R20, desc[UR20][R2.64] ;  /* 0x0000001402143981 */ /* 0x000aa2000c1e1500 */
[----:B------:R-:W-:Y:S02]  /*2a50*/  PRMT R144, RZ, 0x7610, R144 ;  /* 0x00007610ff907816 */ /* 0x000fe40000000090 */
[----:B------:R-:W-:Y:S01]  /*2a60*/  LEA.HI.X.SX32 R9, R7, R21, 0x1, P4 ;  /* 0x0000001507097211 */ /* 0x000fe200020f0eff */
[----:B------:R-:W-:Y:S01]  /*2a70*/  IMAD R7, R4, 0x2, R7 ;  /* 0x0000000204077824 */ /* 0x000fe200078e0207 */
[----:B------:R-:W-:Y:S02]  /*2a80*/  ISETP.LT.AND P3, PT, R252, R6, P0 ;  /* 0x00000006fc00720c */ /* 0x000fe40000761270 */
[----:B------:R-:W-:Y:S01]  /*2a90*/  LOP3.LUT R251, R0, 0x1c, RZ, 0xfc, !PT ;  /* 0x0000001c00fb7812 */ /* 0x000fe200078efcff */
[----:B------:R1:W2:Y:S01]  /*2aa0*/  @P2 LDG.E.U16 R144, desc[UR20][R8.64] ;  /* 0x0000001408902981 */ /* 0x0002a2000c1e1500 */
[----:B0-----:R-:W-:Y:S01]  /*2ab0*/  LEA R10, P2, R7, R28, 0x1 ;  /* 0x0000001c070a7211 */ /* 0x001fe200078408ff */
[----:B------:R-:W-:Y:S01]  /*2ac0*/  IMAD R13, R4, 0x2, R7 ;  /* 0x00000002040d7824 */ /* 0x000fe200078e0207 */
[----:B------:R-:W-:-:S02]  /*2ad0*/  ISETP.LT.AND P4, PT, R251, R6, P0 ;  /* 0x00000006fb00720c */ /* 0x000fc40000781270 */
[----:B------:R-:W-:Y:S02]  /*2ae0*/  LOP3.LUT R250, R0, 0x1e, RZ, 0xfc, !PT ;  /* 0x0000001e00fa7812 */ /* 0x000fe400078efcff */
[----:B------:R-:W-:Y:S02]  /*2af0*/  PRMT R124, RZ, 0x7610, R124 ;  /* 0x00007610ff7c7816 */ /* 0x000fe4000000007c */
[----:B------:R-:W-:Y:S01]  /*2b00*/  LEA.HI.X.SX32 R11, R7, R21, 0x1, P2 ;  /* 0x00000015070b7211 */ /* 0x000fe200010f0eff */
[----:B------:R-:W-:Y:S01]  /*2b10*/  IMAD R7, R4, 0x2, R13 ;  /* 0x0000000204077824 */ /* 0x000fe200078e020d */
[----:B-----5:R-:W-:Y:S02]  /*2b20*/  LEA R2, P5, R13, R28, 0x1 ;  /* 0x0000001c0d027211 */ /* 0x020fe400078a08ff */
[----:B------:R-:W-:Y:S01]  /*2b30*/  ISETP.LT.AND P2, PT, R250, R6, P0 ;  /* 0x00000006fa00720c */ /* 0x000fe20000741270 */
[----:B------:R-:W5:Y:S01]  /*2b40*/  @P3 LDG.E.U16 R124, desc[UR20][R10.64] ;  /* 0x000000140a7c3981 */ /* 0x000f62000c1e1500 */
[----:B------:R-:W-:-:S02]  /*2b50*/  PRMT R110, RZ, 0x7610, R110 ;  /* 0x00007610ff6e7816 */ /* 0x000fc4000000006e */
[-C--:B------:R-:W-:Y:S02]  /*2b60*/  LEA.HI.X.SX32 R3, R13, R21.reuse, 0x1, P5 ;  /* 0x000000150d037211 */ /* 0x080fe400028f0eff */
[C---:B-1----:R-:W-:Y:S02]  /*2b70*/  LEA R8, P3, R7.reuse, R28, 0x1 ;  /* 0x0000001c07087211 */ /* 0x042fe400078608ff */
[----:B------:R-:W-:Y:S01]  /*2b80*/  LOP3.LUT R249, R0, 0x20, RZ, 0xfc, !PT ;  /* 0x0000002000f97812 */ /* 0x000fe200078efcff */
[----:B------:R-:W2:Y:S01]  /*2b90*/  @P4 LDG.E.U16 R110, desc[UR20][R2.64] ;  /* 0x00000014026e4981 */ /* 0x000ea2000c1e1500 */
[----:B------:R-:W-:Y:S02]  /*2ba0*/  PRMT R18, RZ, 0x7610, R18 ;  /* 0x00007610ff127816 */ /* 0x000fe40000000012 */
[----:B------:R-:W-:Y:S01]  /*2bb0*/  LEA.HI.X.SX32 R9, R7, R21, 0x1, P3 ;  /* 0x0000001507097211 */ /* 0x000fe200018f0eff */
[----:B------:R-:W-:Y:S01]  /*2bc0*/  IMAD R7, R4, 0x2, R7 ;  /* 0x0000000204077824 */ /* 0x000fe200078e0207 */
[----:B------:R-:W-:-:S02]  /*2bd0*/  LOP3.LUT R12, R0, 0x10, RZ, 0xfc, !PT ;  /* 0x00000010000c7812 */ /* 0x000fc400078efcff */
[-C--:B------:R-:W-:Y:S01]  /*2be0*/  ISETP.LT.AND P4, PT, R249, R6.reuse, P0 ;  /* 0x00000006f900720c */ /* 0x080fe20000781270 */
[----:B------:R0:W2:Y:S01]  /*2bf0*/  @P2 LDG.E.U16 R18, desc[UR20][R8.64] ;  /* 0x0000001408122981 */ /* 0x0000a2000c1e1500 */
[----:B------:R-:W-:Y:S02]  /*2c00*/  ISETP.LT.AND P3, PT, R12, R6, P0 ;  /* 0x000000060c00720c */ /* 0x000fe40000761270 */
[C---:B------:R-:W-:Y:S02]  /*2c10*/  LEA R12, P2, R7.reuse, R28, 0x1 ;  /* 0x0000001c070c7211 */ /* 0x040fe400078408ff */
[----:B------:R-:W-:Y:S02]  /*2c20*/  PRMT R131, RZ, 0x7610, R131 ;  /* 0x00007610ff837816 */ /* 0x000fe40000000083 */
[----:B------:R-:W-:Y:S02]  /*2c30*/  LEA.HI.X.SX32 R13, R7, R21, 0x1, P2 ;  /* 0x00000015070d7211 */ /* 0x000fe400010f0eff */
[----:B0-----:R-:W-:-:S02]  /*2c40*/  LOP3.LUT R9, R0, 0x12, RZ, 0xfc, !PT ;  /* 0x0000001200097812 */ /* 0x001fc400078efcff */
[----:B------:R-:W-:Y:S01]  /*2c50*/  LEA R2, P5, R136, R28, 0x1 ;  /* 0x0000001c88027211 */ /* 0x000fe200078a08ff */
[----:B------:R0:W2:Y:S01]  /*2c60*/  @P4 LDG.E.U16 R131, desc[UR20][R12.64] ;  /* 0x000000140c834981 */ /* 0x0000a2000c1e1500 */
[----:B------:R-:W-:Y:S02]  /*2c70*/  LOP3.LUT R8, R0, 0x14, RZ, 0xfc, !PT ;  /* 0x0000001400087812 */ /* 0x000fe400078efcff */
[-C--:B------:R-:W-:Y:S02]  /*2c80*/  ISETP.LT.AND P2, PT, R9, R6.reuse, P0 ;  /* 0x000000060900720c */ /* 0x080fe40000741270 */
[----:B------:R-:W-:Y:S02]  /*2c90*/  PRMT R129, RZ, 0x7610, R129 ;  /* 0x00007610ff817816 */ /* 0x000fe40000000081 */
[----:B------:R-:W-:Y:S02]  /*2ca0*/  LEA.HI.X.SX32 R3, R136, R21, 0x1, P5 ;  /* 0x0000001588037211 */ /* 0x000fe400028f0eff */
[----:B------:R-:W-:-:S02]  /*2cb0*/  ISETP.LT.AND P4, PT, R8, R6, P0 ;  /* 0x000000060800720c */ /* 0x000fc40000781270 */
[----:B------:R-:W-:Y:S01]  /*2cc0*/  LEA R8, P5, R138, R28, 0x1 ;  /* 0x0000001c8a087211 */ /* 0x000fe200078a08ff */
[----:B------:R-:W2:Y:S01]  /*2cd0*/  @P3 LDG.E.U16 R129, desc[UR20][R2.64] ;  /* 0x0000001402813981 */ /* 0x000ea2000c1e1500 */
[----:B0-----:R-:W-:Y:S02]  /*2ce0*/  LOP3.LUT R12, R0, 0x16, RZ, 0xfc, !PT ;  /* 0x00000016000c7812 */ /* 0x001fe400078efcff */
[----:B------:R-:W-:Y:S02]  /*2cf0*/  PRMT R125, RZ, 0x7610, R125 ;  /* 0x00007610ff7d7816 */ /* 0x000fe4000000007d */
[----:B------:R-:W-:Y:S02]  /*2d00*/  LEA.HI.X.SX32 R9, R138, R21, 0x1, P5 ;  /* 0x000000158a097211 */ /* 0x000fe400028f0eff */
[----:B------:R-:W-:-:S03]  /*2d10*/  ISETP.LT.AND P3, PT, R12, R6, P0 ;  /* 0x000000060c00720c */ /* 0x000fc60000761270 */
[----:B------:R0:W2:Y:S01]  /*2d20*/  @P2 LDG.E.U16 R125, desc[UR20][R8.64] ;  /* 0x00000014087d2981 */ /* 0x0000a2000c1e1500 */
[----:B------:R-:W-:Y:S02]  /*2d30*/  LEA R12, P2, R142, R28, 0x1 ;  /* 0x0000001c8e0c7211 */ /* 0x000fe400078408ff */
[----:B------:R-:W-:Y:S02]  /*2d40*/  LOP3.LUT R248, R0, 0x22, RZ, 0xfc, !PT ;  /* 0x0000002200f87812 */ /* 0x000fe400078efcff */
[----:B------:R-:W-:Y:S01]  /*2d50*/  PRMT R19, RZ, 0x7610, R19 ;  /* 0x00007610ff137816 */ /* 0x000fe20000000013 */
[----:B------:R-:W-:Y:S01]  /*2d60*/  IMAD R7, R4, 0x2, R7 ;  /* 0x0000000204077824 */ /* 0x000fe200078e0207 */
[----:B------:R-:W-:Y:S02]  /*2d70*/  LEA.HI.X.SX32 R13, R142, R21, 0x1, P2 ;  /* 0x000000158e0d7211 */ /* 0x000fe400010f0eff */
[----:B------:R-:W-:Y:S01]  /*2d80*/  ISETP.LT.AND P2, PT, R248, R6, P0 ;  /* 0x00000006f800720c */ /* 0x000fe20000741270 */
[----:B0-----:R-:W-:-:S02]  /*2d90*/  IMAD R9, R4, 0x2, R7 ;  /* 0x0000000204097824 */ /* 0x001fc400078e0207 */
[----:B------:R0:W2:Y:S01]  /*2da0*/  @P3 LDG.E.U16 R19, desc[UR20][R12.64] ;  /* 0x000000140c133981 */ /* 0x0000a2000c1e1500 */
[CC--:B------:R-:W-:Y:S02]  /*2db0*/  LEA R2, P3, R7.reuse, R28.reuse, 0x1 ;  /* 0x0000001c07027211 */ /* 0x0c0fe400078608ff */
[----:B------:R-:W-:Y:S02]  /*2dc0*/  LOP3.LUT R246, R0, 0x26, RZ, 0xfc, !PT ;  /* 0x0000002600f67812 */ /* 0x000fe400078efcff */
[----:B------:R-:W-:Y:S02]  /*2dd0*/  PRMT R123, RZ, 0x7610, R123 ;  /* 0x00007610ff7b7816 */ /* 0x000fe4000000007b */
[----:B------:R-:W-:Y:S01]  /*2de0*/  LEA.HI.X.SX32 R3, R7, R21, 0x1, P3 ;  /* 0x0000001507037211 */ /* 0x000fe200018f0eff */
[----:B------:R-:W-:Y:S01]  /*2df0*/  IMAD R7, R4, 0x2, R9 ;  /* 0x0000000204077824 */ /* 0x000fe200078e0209 */
[----:B------:R-:W-:Y:S02]  /*2e00*/  LEA R10, P6, R140, R28, 0x1 ;  /* 0x0000001c8c0a7211 */ /* 0x000fe400078c08ff */
[----:B------:R-:W-:Y:S01]  /*2e10*/  ISETP.LT.AND P3, PT, R246, R6, P0 ;  /* 0x00000006f600720c */ /* 0x000fe20000761270 */
[----:B------:R1:W2:Y:S01]  /*2e20*/  @P2 LDG.E.U16 R123, desc[UR20][R2.64] ;  /* 0x00000014027b2981 */ /* 0x0002a2000c1e1500 */
[----:B------:R-:W-:-:S02]  /*2e30*/  PRMT R111, RZ, 0x7610, R111 ;  /* 0x00007610ff6f7816 */ /* 0x000fc4000000006f */
[-C--:B------:R-:W-:Y:S02]  /*2e40*/  LEA.HI.X.SX32 R11, R140, R21.reuse, 0x1, P6 ;  /* 0x000000158c0b7211 */ /* 0x080fe400030f0eff */
[C---:B0-----:R-:W-:Y:S02]  /*2e50*/  LEA R12, P2, R7.reuse, R28, 0x1 ;  /* 0x0000001c070c7211 */ /* 0x041fe400078408ff */
[C---:B------:R-:W-:Y:S01]  /*2e60*/  LOP3.LUT R247, R0.reuse, 0x24, RZ, 0xfc, !PT ;  /* 0x0000002400f77812 */ /* 0x040fe200078efcff */
[----:B------:R0:W2:Y:S01]  /*2e70*/  @P4 LDG.E.U16 R111, desc[UR20][R10.64] ;  /* 0x000000140a6f4981 */ /* 0x0000a2000c1e1500 */
[----:B------:R-:W-:Y:S02]  /*2e80*/  LOP3.LUT R245, R0, 0x28, RZ, 0xfc, !PT ;  /* 0x0000002800f57812 */ /* 0x000fe400078efcff */
[----:B------:R-:W-:Y:S02]  /*2e90*/  PRMT R17, RZ, 0x7610, R17 ;  /* 0x00007610ff117816 */ /* 0x000fe40000000011 */
[----:B------:R-:W-:Y:S01]  /*2ea0*/  LEA.HI.X.SX32 R13, R7, R21, 0x1, P2 ;  /* 0x00000015070d7211 */ /* 0x000fe200010f0eff */
[----:B------:R-:W-:Y:S01]  /*2eb0*/  IMAD R7, R4, 0x2, R7 ;  /* 0x0000000204077824 */ /* 0x000fe200078e0207 */
[----:B------:R-:W-:-:S02]  /*2ec0*/  ISETP.LT.AND P4, PT, R247, R6, P0 ;  /* 0x00000006f700720c */ /* 0x000fc40000781270 */
[----:B------:R-:W-:Y:S01]  /*2ed0*/  ISETP.LT.AND P2, PT, R245, R6, P0 ;  /* 0x00000006f500720c */ /* 0x000fe20000741270 */
[----:B------:R-:W2:Y:S01]  /*2ee0*/  @P3 LDG.E.U16 R17, desc[UR20][R12.64] ;  /* 0x000000140c113981 */ /* 0x000ea2000c1e1500 */
[-C--:B------:R-:W-:Y:S01]  /*2ef0*/  LEA R8, P5, R9, R28.reuse, 0x1 ;  /* 0x0000001c09087211 */ /* 0x080fe200078a08ff */
[----:B-1----:R-:W-:Y:S01]  /*2f00*/  IMAD R3, R4, 0x2, R7 ;  /* 0x0000000204037824 */ /* 0x002fe200078e0207 */
[----:B0-----:R-:W-:Y:S02]  /*2f10*/  LEA R10, P3, R7, R28, 0x1 ;  /* 0x0000001c070a7211 */ /* 0x001fe400078608ff */
[----:B------:R-:W-:Y:S02]  /*2f20*/  PRMT R109, RZ, 0x7610, R109 ;  /* 0x00007610ff6d7816 */ /* 0x000fe4000000006d */
[----:B------:R-:W-:Y:S02]  /*2f30*/  LOP3.LUT R243, R0, 0x2c, RZ, 0xfc, !PT ;  /* 0x0000002c00f37812 */ /* 0x000fe400078efcff */
[----:B------:R-:W-:-:S02]  /*2f40*/  LEA.HI.X.SX32 R9, R9, R21, 0x1, P5 ;  /* 0x0000001509097211 */ /* 0x000fc400028f0eff */
[----:B------:R-:W-:Y:S02]  /*2f50*/  PRMT R135, RZ, 0x7610, R135 ;  /* 0x00007610ff877816 */ /* 0x000fe40000000087 */
[----:B------:R-:W-:Y:S01]  /*2f60*/  LEA.HI.X.SX32 R11, R7, R21, 0x1, P3 ;  /* 0x00000015070b7211 */ /* 0x000fe200018f0eff */
[----:B------:R-:W-:Y:S01]  /*2f70*/  IMAD R7, R4, 0x2, R3 ;  /* 0x0000000204077824 */ /* 0x000fe200078e0203 */
[----:B------:R-:W-:Y:S01]  /*2f80*/  ISETP.LT.AND P3, PT, R243, R6, P0 ;  /* 0x00000006f300720c */ /* 0x000fe20000761270 */
[----:B------:R0:W2:Y:S01]  /*2f90*/  @P4 LDG.E.U16 R109, desc[UR20][R8.64] ;  /* 0x00000014086d4981 */ /* 0x0000a2000c1e1500 */
[----:B------:R-:W-:-:S03]  /*2fa0*/  LOP3.LUT R242, R0, 0x2e, RZ, 0xfc, !PT ;  /* 0x0000002e00f27812 */ /* 0x000fc600078efcff */
[----:B------:R1:W2:Y:S01]  /*2fb0*/  @P2 LDG.E.U16 R135, desc[UR20][R10.64] ;  /* 0x000000140a872981 */ /* 0x0002a2000c1e1500 */
[-C--:B------:R-:W-:Y:S02]  /*2fc0*/  LEA R2, P2, R7, R28.reuse, 0x1 ;  /* 0x0000001c07027211 */ /* 0x080fe400078408ff */
[C---:B0-----:R-:W-:Y:S02]  /*2fd0*/  LEA R8, P5, R3.reuse, R28, 0x1 ;  /* 0x0000001c03087211 */ /* 0x041fe400078a08ff */
[----:B------:R-:W-:Y:S02]  /*2fe0*/  PRMT R108, RZ, 0x7610, R108 ;  /* 0x00007610ff6c7816 */ /* 0x000fe4000000006c */
[-C--:B------:R-:W-:Y:S02]  /*2ff0*/  LEA.HI.X.SX32 R9, R3, R21.reuse, 0x1, P5 ;  /* 0x0000001503097211 */ /* 0x080fe400028f0eff */
[----:B------:R-:W-:Y:S01]  /*3000*/  LEA.HI.X.SX32 R3, R7, R21, 0x1, P2 ;  /* 0x0000001507037211 */ /* 0x000fe200010f0eff */
[----:B------:R-:W-:Y:S01]  /*3010*/  IMAD R7, R4, 0x2, R7 ;  /* 0x0000000204077824 */ /* 0x000fe200078e0207 */
[----:B------:R-:W-:-:S02]  /*3020*/  ISETP.LT.AND P2, PT, R242, R6, P0 ;  /* 0x00000006f200720c */ /* 0x000fc40000741270 */
[----:B------:R-:W-:Y:S01]  /*3030*/  LOP3.LUT R244, R0, 0x2a, RZ, 0xfc, !PT ;  /* 0x0000002a00f47812 */ /* 0x000fe200078efcff */
[----:B------:R0:W2:Y:S01]  /*3040*/  @P3 LDG.E.U16 R108, desc[UR20][R2.64] ;  /* 0x00000014026c3981 */ /* 0x0000a2000c1e1500 */
[----:B-1----:R-:W-:Y:S01]  /*3050*/  IMAD R11, R4, 0x2, R7 ;  /* 0x00000002040b7824 */ /* 0x002fe200078e0207 */
[----:B------:R-:W-:Y:S02]  /*3060*/  LOP3.LUT R240, R0, 0x32, RZ, 0xfc, !PT ;  /* 0x0000003200f07812 */ /* 0x000fe400078efcff */
[----:B------:R-:W-:Y:S02]  /*3070*/  ISETP.LT.AND P4, PT, R244, R6, P0 ;  /* 0x00000006f400720c */ /* 0x000fe40000781270 */
[----:B------:R-:W-:Y:S02]  /*3080*/  PRMT R16, RZ, 0x7610, R16 ;  /* 0x00007610ff107816 */ /* 0x000fe40000000010 */
[----:B0-----:R-:W-:-:S04]  /*3090*/  LEA R2, P3, R7, R28, 0x1 ;  /* 0x0000001c07027211 */ /* 0x001fc800078608ff */
[----:B------:R-:W-:Y:S01]  /*30a0*/  LEA.HI.X.SX32 R3, R7, R21, 0x1, P3 ;  /* 0x0000001507037211 */ /* 0x000fe200018f0eff */
[----:B------:R-:W-:Y:S01]  /*30b0*/  IMAD R7, R4, 0x2, R11 ;  /* 0x0000000204077824 */ /* 0x000fe200078e020b */
[----:B------:R-:W-:Y:S02]  /*30c0*/  ISETP.LT.AND P3, PT, R240, R6, P0 ;  /* 0x00000006f000720c */ /* 0x000fe40000761270 */
[----:B------:R-:W-:Y:S01]  /*30d0*/  PRMT R122, RZ, 0x7610, R122 ;  /* 0x00007610ff7a7816 */ /* 0x000fe2000000007a */
[----:B------:R0:W2:Y:S01]  /*30e0*/  @P2 LDG.E.U16 R16, desc[UR20][R2.64] ;  /* 0x0000001402102981 */ /* 0x0000a2000c1e1500 */
[----:B------:R-:W-:Y:S02]  /*30f0*/  LOP3.LUT R239, R0, 0x34, RZ, 0xfc, !PT ;  /* 0x0000003400ef7812 */ /* 0x000fe400078efcff */
[----:B------:R-:W-:Y:S02]  /*3100*/  PRMT R121, RZ, 0x7610, R121 ;  /* 0x00007610ff797816 */ /* 0x000fe40000000079 */
[----:B------:R1:W2:Y:S01]  /*3110*/  @P4 LDG.E.U16 R122, desc[UR20][R8.64] ;  /* 0x00000014087a4981 */ /* 0x0002a2000c1e1500 */
[----:B0-----:R-:W-:-:S04]  /*3120*/  LEA R2, P2, R7, R28, 0x1 ;  /* 0x0000001c07027211 */ /* 0x001fc800078408ff */
[-C--:B------:R-:W-:Y:S01]  /*3130*/  LEA.HI.X.SX32 R3, R7, R21.reuse, 0x1, P2 ;  /* 0x0000001507037211 */ /* 0x080fe200010f0eff */
[----:B------:R-:W-:Y:S01]  /*3140*/  IMAD R7, R4, 0x2, R7 ;  /* 0x0000000204077824 */ /* 0x000fe200078e0207 */
[----:B-1----:R-:W-:Y:S02]  /*3150*/  LEA R8, P5, R11, R28, 0x1 ;  /* 0x0000001c0b087211 */ /* 0x002fe400078a08ff */
[-C--:B------:R-:W-:Y:S01]  /*3160*/  ISETP.LT.AND P2, PT, R239, R6.reuse, P0 ;  /* 0x00000006ef00720c */ /* 0x080fe20000741270 */
[----:B------:R0:W2:Y:S01]  /*3170*/  @P3 LDG.E.U16 R121, desc[UR20][R2.64] ;  /* 0x0000001402793981 */ /* 0x0000a2000c1e1500 */
[----:B------:R-:W-:Y:S02]  /*3180*/  LOP3.LUT R241, R0, 0x30, RZ, 0xfc, !PT ;  /* 0x0000003000f17812 */ /* 0x000fe400078efcff */
[----:B------:R-:W-:Y:S01]  /*3190*/  LEA.HI.X.SX32 R9, R11, R21, 0x1, P5 ;  /* 0x000000150b097211 */ /* 0x000fe200028f0eff */
[----:B------:R-:W-:Y:S01]  /*31a0*/  IMAD R11, R4, 0x2, R7 ;  /* 0x00000002040b7824 */ /* 0x000fe200078e0207 */
[----:B------:R-:W-:-:S02]  /*31b0*/  ISETP.LT.AND P4, PT, R241, R6, P0 ;  /* 0x00000006f100720c */ /* 0x000fc40000781270 */
[----:B------:R-:W-:Y:S02]  /*31c0*/  LOP3.LUT R217, R0, 0x38, RZ, 0xfc, !PT ;  /* 0x0000003800d97812 */ /* 0x000fe400078efcff */
[C---:B0-----:R-:W-:Y:S02]  /*31d0*/  LEA R2, P3, R7.reuse, R28, 0x1 ;  /* 0x0000001c07027211 */ /* 0x041fe400078608ff */
[----:B------:R-:W-:Y:S02]  /*31e0*/  PRMT R107, RZ, 0x7610, R107 ;  /* 0x00007610ff6b7816 */ /* 0x000fe4000000006b */
[----:B------:R-:W-:Y:S01]  /*31f0*/  LEA.HI.X.SX32 R3, R7, R21, 0x1, P3 ;  /* 0x0000001507037211 */ /* 0x000fe200018f0eff */
[----:B------:R-:W-:Y:S01]  /*3200*/  IMAD R7, R4, 0x2, R11 ;  /* 0x0000000204077824 */ /* 0x000fe200078e020b */
[----:B------:R-:W-:Y:S02]  /*3210*/  ISETP.LT.AND P3, PT, R217, R6, P0 ;  /* 0x00000006d900720c */ /* 0x000fe40000761270 */
[----:B------:R-:W-:Y:S01]  /*3220*/  PRMT R133, RZ, 0x7610, R133 ;  /* 0x00007610ff857816 */ /* 0x000fe20000000085 */
[----:B------:R0:W2:Y:S01]  /*3230*/  @P2 LDG.E.U16 R107, desc[UR20][R2.64] ;  /* 0x00000014026b2981 */ /* 0x0000a2000c1e1500 */
[----:B------:R-:W-:-:S02]  /*3240*/  LOP3.LUT R216, R0, 0x3a, RZ, 0xfc, !PT ;  /* 0x0000003a00d87812 */ /* 0x000fc400078efcff */
[----:B------:R-:W-:Y:S02]  /*3250*/  PRMT R139, RZ, 0x7610, R139 ;  /* 0x00007610ff8b7816 */ /* 0x000fe4000000008b */
[----:B------:R1:W2:Y:S01]  /*3260*/  @P4 LDG.E.U16 R133, desc[UR20][R8.64] ;  /* 0x0000001408854981 */ /* 0x0002a2000c1e1500 */
[----:B0-----:R-:W-:-:S04]  /*3270*/  LEA R2, P2, R7, R28, 0x1 ;  /* 0x0000001c07027211 */ /* 0x001fc800078408ff */
[-C--:B------:R-:W-:Y:S01]  /*3280*/  LEA.HI.X.SX32 R3, R7, R21.reuse, 0x1, P2 ;  /* 0x0000001507037211 */ /* 0x080fe200010f0eff */
[----:B------:R-:W-:Y:S01]  /*3290*/  IMAD R7, R4, 0x2, R7 ;  /* 0x0000000204077824 */ /* 0x000fe200078e0207 */
[C---:B-1----:R-:W-:Y:S02]  /*32a0*/  LEA R8, P5, R11.reuse, R28, 0x1 ;  /* 0x0000001c0b087211 */ /* 0x042fe400078a08ff */
        /* <DEDUP_REMOVED lines=59> */
[CC--:B0-----:R-:W-:Y:S02]  /*3660*/  LEA R2, P2, R7.reuse, R28.reuse, 0x1 ;  /* 0x0000001c07027211 */ /* 0x0c1fe400078408ff */
[----:B------:R-:W-:Y:S02]  /*3670*/  LOP3.LUT R208, R0, 0x48, RZ, 0xfc, !PT ;  /* 0x0000004800d07812 */ /* 0x000fe400078efcff */
[----:B------:R-:W-:Y:S01]  /*3680*/  LEA.HI.X.SX32 R3, R7, R21, 0x1, P2 ;  /* 0x0000001507037211 */ /* 0x000fe200010f0eff */
[----:B------:R-:W-:Y:S01]  /*3690*/  IMAD R7, R4, 0x2, R7 ;  /* 0x0000000204077824 */ /* 0x000fe200078e0207 */
[----:B-1----:R-:W-:Y:S02]  /*36a0*/  LEA R8, P5, R11, R28, 0x1 ;  /* 0x0000001c0b087211 */ /* 0x002fe400078a08ff */
[-C--:B------:R-:W-:Y:S01]  /*36b0*/  ISETP.LT.AND P2, PT, R206, R6.reuse, P0 ;  /* 0x00000006ce00720c */ /* 0x080fe20000741270 */
[----:B------:R0:W2:Y:S01]  /*36c0*/  @P3 LDG.E.U16 R118, desc[UR20][R2.64] ;  /* 0x0000001402763981 */ /* 0x0000a2000c1e1500 */
[----:B------:R-:W-:-:S02]  /*36d0*/  ISETP.LT.AND P4, PT, R208, R6, P0 ;  /* 0x00000006d000720c */ /* 0x000fc40000781270 */
[----:B------:R-:W-:Y:S01]  /*36e0*/  LEA.HI.X.SX32 R9, R11, R21, 0x1, P5 ;  /* 0x000000150b097211 */ /* 0x000fe200028f0eff */
[----:B------:R-:W-:Y:S01]  /*36f0*/  IMAD R11, R4, 0x2, R7 ;  /* 0x00000002040b7824 */ /* 0x000fe200078e0207 */
[----:B------:R-:W-:Y:S02]  /*3700*/  LOP3.LUT R203, R0, 0x50, RZ, 0xfc, !PT ;  /* 0x0000005000cb7812 */ /* 0x000fe400078efcff */
[----:B------:R-:W-:Y:S02]  /*3710*/  PRMT R104, RZ, 0x7610, R104 ;  /* 0x00007610ff687816 */ /* 0x000fe40000000068 */
[----:B0-----:R-:W-:-:S04]  /*3720*/  LEA R2, P3, R7, R28, 0x1 ;  /* 0x0000001c07027211 */ /* 0x001fc800078608ff */
[----:B------:R-:W-:Y:S01]  /*3730*/  LEA.HI.X.SX32 R3, R7, R21, 0x1, P3 ;  /* 0x0000001507037211 */ /* 0x000fe200018f0eff */
[----:B------:R-:W-:Y:S01]  /*3740*/  IMAD R7, R4, 0x2, R11 ;  /* 0x0000000204077824 */ /* 0x000fe200078e020b */
[----:B------:R-:W-:Y:S02]  /*3750*/  ISETP.LT.AND P3, PT, R203, R6, P0 ;  /* 0x00000006cb00720c */ /* 0x000fe40000761270 */
[----:B------:R-:W-:Y:S01]  /*3760*/  PRMT R143, RZ, 0x7610, R143 ;  /* 0x00007610ff8f7816 */ /* 0x000fe2000000008f */
[----:B------:R0:W2:Y:S01]  /*3770*/  @P2 LDG.E.U16 R104, desc[UR20][R2.64] ;  /* 0x0000001402682981 */ /* 0x0000a2000c1e1500 */
[C---:B------:R-:W-:Y:S02]  /*3780*/  LOP3.LUT R204, R0.reuse, 0x4e, RZ, 0xfc, !PT ;  /* 0x0000004e00cc7812 */ /* 0x040fe400078efcff */
[----:B------:R-:W-:Y:S02]  /*3790*/  LOP3.LUT R202, R0, 0x52, RZ, 0xfc, !PT ;  /* 0x0000005200ca7812 */ /* 0x000fe400078efcff */
[----:B------:R1:W2:Y:S01]  /*37a0*/  @P4 LDG.E.U16 R143, desc[UR20][R8.64] ;  /* 0x00000014088f4981 */ /* 0x0002a2000c1e1500 */
[----:B------:R-:W-:-:S02]  /*37b0*/  PRMT R141, RZ, 0x7610, R141 ;  /* 0x00007610ff8d7816 */ /* 0x000fc4000000008d */
[C---:B0-----:R-:W-:Y:S02]  /*37c0*/  LEA R2, P2, R7.reuse, R28, 0x1 ;  /* 0x0000001c07027211 */ /* 0x041fe400078408ff */
[----:B------:R-:W-:Y:S02]  /*37d0*/  ISETP.LT.AND P4, PT, R204, R6, P0 ;  /* 0x00000006cc00720c */ /* 0x000fe40000781270 */
[-C--:B------:R-:W-:Y:S01]  /*37e0*/  LEA.HI.X.SX32 R3, R7, R21.reuse, 0x1, P2 ;  /* 0x0000001507037211 */ /* 0x080fe200010f0eff */
[----:B------:R-:W-:Y:S01]  /*37f0*/  IMAD R7, R4, 0x2, R7 ;  /* 0x0000000204077824 */ /* 0x000fe200078e0207 */
[C---:B-1----:R-:W-:Y:S02]  /*3800*/  LEA R8, P5, R11.reuse, R28, 0x1 ;  /* 0x0000001c0b087211 */ /* 0x042fe400078a08ff */
[----:B------:R-:W-:Y:S01]  /*3810*/  ISETP.LT.AND P2, PT, R202, R6, P0 ;  /* 0x00000006ca00720c */ /* 0x000fe20000741270 */
[----:B------:R0:W2:Y:S01]  /*3820*/  @P3 LDG.E.U16 R141, desc[UR20][R2.64] ;  /* 0x00000014028d3981 */ /* 0x0000a2000c1e1500 */
[----:B------:R-:W-:Y:S01]  /*3830*/  LEA.HI.X.SX32 R9, R11, R21, 0x1, P5 ;  /* 0x000000150b097211 */ /* 0x000fe200028f0eff */
[----:B------:R-:W-:Y:S01]  /*3840*/  IMAD R11, R4, 0x2, R7 ;  /* 0x00000002040b7824 */ /* 0x000fe200078e0207 */
[----:B------:R-:W-:-:S02]  /*3850*/  PRMT R12, RZ, 0x7610, R12 ;  /* 0x00007610ff0c7816 */ /* 0x000fc4000000000c */
[----:B------:R-:W-:Y:S02]  /*3860*/  LOP3.LUT R200, R0, 0x56, RZ, 0xfc, !PT ;  /* 0x0000005600c87812 */ /* 0x000fe400078efcff */
[----:B------:R-:W-:Y:S02]  /*3870*/  PRMT R117, RZ, 0x7610, R117 ;  /* 0x00007610ff757816 */ /* 0x000fe40000000075 */
[----:B------:R1:W2:Y:S01]  /*3880*/  @P4 LDG.E.U16 R12, desc[UR20][R8.64] ;  /* 0x00000014080c4981 */ /* 0x0002a2000c1e1500 */
[----:B0-----:R-:W-:-:S04]  /*3890*/  LEA R2, P3, R7, R28, 0x1 ;  /* 0x0000001c07027211 */ /* 0x001fc800078608ff */
[-C--:B------:R-:W-:Y:S01]  /*38a0*/  LEA.HI.X.SX32 R3, R7, R21.reuse, 0x1, P3 ;  /* 0x0000001507037211 */ /* 0x080fe200018f0eff */
[----:B------:R-:W-:Y:S01]  /*38b0*/  IMAD R7, R4, 0x2, R11 ;  /* 0x0000000204077824 */ /* 0x000fe200078e020b */
[----:B------:R-:W-:Y:S02]  /*38c0*/  ISETP.LT.AND P3, PT, R200, R6, P0 ;  /* 0x00000006c800720c */ /* 0x000fe40000761270 */
[----:B------:R-:W-:Y:S01]  /*38d0*/  LOP3.LUT R201, R0, 0x54, RZ, 0xfc, !PT ;  /* 0x0000005400c97812 */ /* 0x000fe200078efcff */
[----:B------:R0:W2:Y:S01]  /*38e0*/  @P2 LDG.E.U16 R117, desc[UR20][R2.64] ;  /* 0x0000001402752981 */ /* 0x0000a2000c1e1500 */
[----:B-1----:R-:W-:Y:S02]  /*38f0*/  LEA R8, P5, R11, R28, 0x1 ;  /* 0x0000001c0b087211 */ /* 0x002fe400078a08ff */
[----:B------:R-:W-:Y:S02]  /*3900*/  ISETP.LT.AND P4, PT, R201, R6, P0 ;  /* 0x00000006c900720c */ /* 0x000fe40000781270 */
[----:B------:R-:W-:-:S02]  /*3910*/  LEA.HI.X.SX32 R9, R11, R21, 0x1, P5 ;  /* 0x000000150b097211 */ /* 0x000fc400028f0eff */
        /* <DEDUP_REMOVED lines=8> */
[----:B------:R-:W-:Y:S01]  /*39a0*/  IMAD R23, R4, 0x2, R7 ;  /* 0x0000000204177824 */ /* 0x000fe200078e0207 */
[----:B------:R-:W-:-:S02]  /*39b0*/  LOP3.LUT R197, R0, 0x5a, RZ, 0xfc, !PT ;  /* 0x0000005a00c57812 */ /* 0x000fc400078efcff */
[----:B------:R-:W-:Y:S01]  /*39c0*/  LOP3.LUT R196, R0, 0x5c, RZ, 0xfc, !PT ;  /* 0x0000005c00c47812 */ /* 0x000fe200078efcff */
[----:B------:R1:W2:Y:S01]  /*39d0*/  @P4 LDG.E.U16 R103, desc[UR20][R8.64] ;  /* 0x0000001408674981 */ /* 0x0002a2000c1e1500 */
[----:B------:R-:W-:Y:S02]  /*39e0*/  PRMT R128, RZ, 0x7610, R128 ;  /* 0x00007610ff807816 */ /* 0x000fe40000000080 */
[----:B0-----:R-:W-:Y:S02]  /*39f0*/  LEA R2, P3, R7, R28, 0x1 ;  /* 0x0000001c07027211 */ /* 0x001fe400078608ff */
[-C--:B------:R-:W-:Y:S02]  /*3a00*/  ISETP.LT.AND P4, PT, R197, R6.reuse, P0 ;  /* 0x00000006c500720c */ /* 0x080fe40000781270 */
[----:B------:R-:W-:Y:S01]  /*3a10*/  LEA.HI.X.SX32 R3, R7, R21, 0x1, P3 ;  /* 0x0000001507037211 */ /* 0x000fe200018f0eff */
[----:B------:R-:W-:Y:S01]  /*3a20*/  IMAD R7, R4, 0x2, R23 ;  /* 0x0000000204077824 */ /* 0x000fe200078e0217 */
[----:B------:R-:W-:-:S02]  /*3a30*/  ISETP.LT.AND P3, PT, R196, R6, P0 ;  /* 0x00000006c400720c */ /* 0x000fc40000761270 */
[-C--:B-1----:R-:W-:Y:S01]  /*3a40*/  LEA R8, P5, R23, R28.reuse, 0x1 ;  /* 0x0000001c17087211 */ /* 0x082fe200078a08ff */
[----:B------:R0:W2:Y:S01]  /*3a50*/  @P2 LDG.E.U16 R128, desc[UR20][R2.64] ;  /* 0x0000001402802981 */ /* 0x0000a2000c1e1500 */
[----:B------:R-:W-:Y:S02]  /*3a60*/  LOP3.LUT R194, R0, 0x5e, RZ, 0xfc, !PT ;  /* 0x0000005e00c27812 */ /* 0x000fe400078efcff */
[----:B------:R-:W-:Y:S02]  /*3a70*/  PRMT R116, RZ, 0x7610, R116 ;  /* 0x00007610ff747816 */ /* 0x000fe40000000074 */
[----:B------:R-:W-:Y:S02]  /*3a80*/  PRMT R102, RZ, 0x7610, R102 ;  /* 0x00007610ff667816 */ /* 0x000fe40000000066 */
[----:B0-----:R-:W-:Y:S02]  /*3a90*/  LEA R2, P2, R7, R28, 0x1 ;  /* 0x0000001c07027211 */ /* 0x001fe400078408ff */
[----:B------:R-:W-:-:S02]  /*3aa0*/  LEA.HI.X.SX32 R9, R23, R21, 0x1, P5 ;  /* 0x0000001517097211 */ /* 0x000fc400028f0eff */
[----:B------:R-:W-:Y:S01]  /*3ab0*/  LEA.HI.X.SX32 R3, R7, R21, 0x1, P2 ;  /* 0x0000001507037211 */ /* 0x000fe200010f0eff */
[----:B------:R-:W-:Y:S01]  /*3ac0*/  IMAD R7, R4, 0x2, R7 ;  /* 0x0000000204077824 */ /* 0x000fe200078e0207 */
[----:B------:R-:W-:Y:S01]  /*3ad0*/  ISETP.LT.AND P2, PT, R194, R6, P0 ;  /* 0x00000006c200720c */ /* 0x000fe20000741270 */
[----:B------:R0:W2:Y:S01]  /*3ae0*/  @P4 LDG.E.U16 R116, desc[UR20][R8.64] ;  /* 0x0000001408744981 */ /* 0x0000a2000c1e1500 */
[----:B------:R-:W-:Y:S01]  /*3af0*/  LOP3.LUT R190, R0, 0x62, RZ, 0xfc, !PT ;  /* 0x0000006200be7812 */ /* 0x000fe200078efcff */
[----:B------:R-:W-:Y:S02]  /*3b00*/  IMAD R23, R4, 0x2, R7 ;  /* 0x0000000204177824 */ /* 0x000fe400078e0207 */
[----:B------:R-:W2:Y:S01]  /*3b10*/  @P3 LDG.E.U16 R102, desc[UR20][R2.64] ;  /* 0x0000001402663981 */ /* 0x000ea2000c1e1500 */
[----:B------:R-:W-:Y:S02]  /*3b20*/  PRMT R10, RZ, 0x7610, R10 ;  /* 0x00007610ff0a7816 */ /* 0x000fe4000000000a */
[----:B0-----:R-:W-:-:S04]  /*3b30*/  LEA R8, P3, R7, R28, 0x1 ;  /* 0x0000001c07087211 */ /* 0x001fc800078608ff */
[----:B------:R-:W-:Y:S01]  /*3b40*/  LEA.HI.X.SX32 R9, R7, R21, 0x1, P3 ;  /* 0x0000001507097211 */ /* 0x000fe200018f0eff */
[----:B------:R-:W-:Y:S01]  /*3b50*/  IMAD R7, R4, 0x2, R23 ;  /* 0x0000000204077824 */ /* 0x000fe200078e0217 */
[----:B------:R-:W-:-:S03]  /*3b60*/  ISETP.LT.AND P3, PT, R190, R6, P0 ;  /* 0x00000006be00720c */ /* 0x000fc60000761270 */
[----:B------:R0:W2:Y:S01]  /*3b70*/  @P2 LDG.E.U16 R10, desc[UR20][R8.64] ;  /* 0x00000014080a2981 */ /* 0x0000a2000c1e1500 */
[C---:B------:R-:W-:Y:S02]  /*3b80*/  LOP3.LUT R192, R0.reuse, 0x60, RZ, 0xfc, !PT ;  /* 0x0000006000c07812 */ /* 0x040fe400078efcff */
[----:B------:R-:W-:Y:S02]  /*3b90*/  LOP3.LUT R188, R0, 0x64, RZ, 0xfc, !PT ;  /* 0x0000006400bc7812 */ /* 0x000fe400078efcff */
[----:B------:R-:W-:Y:S02]  /*3ba0*/  PRMT R115, RZ, 0x7610, R115 ;  /* 0x00007610ff737816 */ /* 0x000fe40000000073 */
[C---:B0-----:R-:W-:Y:S02]  /*3bb0*/  LEA R8, P2, R7.reuse, R28, 0x1 ;  /* 0x0000001c07087211 */ /* 0x041fe400078408ff */
[-C--:B------:R-:W-:Y:S02]  /*3bc0*/  ISETP.LT.AND P4, PT, R192, R6.reuse, P0 ;  /* 0x00000006c000720c */ /* 0x080fe40000781270 */
[----:B------:R-:W-:Y:S01]  /*3bd0*/  LEA.HI.X.SX32 R9, R7, R21, 0x1, P2 ;  /* 0x0000001507097211 */ /* 0x000fe200010f0eff */
[----:B------:R-:W-:Y:S01]  /*3be0*/  IMAD R7, R4, 0x2, R7 ;  /* 0x0000000204077824 */ /* 0x000fe200078e0207 */
[----:B------:R-:W-:-:S02]  /*3bf0*/  ISETP.LT.AND P2, PT, R188, R6, P0 ;  /* 0x00000006bc00720c */ /* 0x000fc40000741270 */
[CC--:B------:R-:W-:Y:S01]  /*3c00*/  LEA R2, P5, R23.reuse, R28.reuse, 0x1 ;  /* 0x0000001c17027211 */ /* 0x0c0fe200078a08ff */
[----:B------:R0:W2:Y:S01]  /*3c10*/  @P3 LDG.E.U16 R115, desc[UR20][R8.64] ;  /* 0x0000001408733981 */ /* 0x0000a2000c1e1500 */
[----:B------:R-:W-:Y:S01]  /*3c20*/  IMAD R25, R4, 0x2, R7 ;  /* 0x0000000204197824 */ /* 0x000fe200078e0207 */
[----:B------:R-:W-:Y:S02]  /*3c30*/  PRMT R145, RZ, 0x7610, R145 ;  /* 0x00007610ff917816 */ /* 0x000fe40000000091 */
[----:B------:R-:W-:Y:S02]  /*3c40*/  LEA.HI.X.SX32 R3, R23, R21, 0x1, P5 ;  /* 0x0000001517037211 */ /* 0x000fe400028f0eff */
[----:B------:R-:W-:Y:S02]  /*3c50*/  LOP3.LUT R184, R0, 0x68, RZ, 0xfc, !PT ;  /* 0x0000006800b87812 */ /* 0x000fe400078efcff */
[----:B0-----:R-:W-:Y:S01]  /*3c60*/  LEA R8, P3, R7, R28, 0x1 ;  /* 0x0000001c07087211 */ /* 0x001fe200078608ff */
[----:B------:R0:W2:Y:S01]  /*3c70*/  @P4 LDG.E.U16 R145, desc[UR20][R2.64] ;  /* 0x0000001402914981 */ /* 0x0000a2000c1e1500 */
[----:B------:R-:W-:-:S02]  /*3c80*/  PRMT R23, RZ, 0x7610, R23 ;  /* 0x00007610ff177816 */ /* 0x000fc40000000017 */
[----:B------:R-:W-:Y:S01]  /*3c90*/  LEA.HI.X.SX32 R9, R7, R21, 0x1, P3 ;  /* 0x0000001507097211 */ /* 0x000fe200018f0eff */
[----:B------:R-:W-:Y:S01]  /*3ca0*/  IMAD R7, R4, 0x2, R25 ;  /* 0x0000000204077824 */ /* 0x000fe200078e0219 */
[----:B------:R-:W-:Y:S02]  /*3cb0*/  ISETP.LT.AND P3, PT, R184, R6, P0 ;  /* 0x00000006b800720c */ /* 0x000fe40000761270 */
[----:B------:R-:W-:Y:S01]  /*3cc0*/  LOP3.LUT R186, R0, 0x66, RZ, 0xfc, !PT ;  /* 0x0000006600ba7812 */ /* 0x000fe200078efcff */
[----:B------:R1:W2:Y:S01]  /*3cd0*/  @P2 LDG.E.U16 R23, desc[UR20][R8.64] ;  /* 0x0000001408172981 */ /* 0x0002a2000c1e1500 */
[-C--:B------:R-:W-:Y:S02]  /*3ce0*/  LEA R24, P2, R7, R28.reuse, 0x1 ;  /* 0x0000001c07187211 */ /* 0x080fe400078408ff */
[----:B0-----:R-:W-:Y:S01]  /*3cf0*/  LEA R2, P5, R25, R28, 0x1 ;  /* 0x0000001c19027211 */ /* 0x001fe200078a08ff */
[----:B------:R-:W-:Y:S01]  /*3d00*/  IMAD R27, R4, 0x2, R7 ;  /* 0x00000002041b7824 */ /* 0x000fe200078e0207 */
[----:B------:R-:W-:-:S02]  /*3d10*/  ISETP.LT.AND P4, PT, R186, R6, P0 ;  /* 0x00000006ba00720c */ /* 0x000fc40000781270 */
[----:B------:R-:W-:Y:S02]  /*3d20*/  LOP3.LUT R195, R0, 0x6a, RZ, 0xfc, !PT ;  /* 0x0000006a00c37812 */ /* 0x000fe400078efcff */
[-C--:B------:R-:W-:Y:S02]  /*3d30*/  LEA.HI.X.SX32 R3, R25, R21.reuse, 0x1, P5 ;  /* 0x0000001519037211 */ /* 0x080fe400028f0eff */
[----:B------:R-:W-:Y:S02]  /*3d40*/  PRMT R114, RZ, 0x7610, R114 ;  /* 0x00007610ff727816 */ /* 0x000fe40000000072 */
[----:B------:R-:W-:Y:S01]  /*3d50*/  LEA.HI.X.SX32 R25, R7, R21, 0x1, P2 ;  /* 0x0000001507197211 */ /* 0x000fe200010f0eff */
[C---:B------:R-:W-:Y:S01]  /*3d60*/  IMAD R7, R4.reuse, 0x2, R27 ;  /* 0x0000000204077824 */ /* 0x040fe200078e021b */
[----:B------:R-:W-:Y:S02]  /*3d70*/  ISETP.LT.AND P2, PT, R195, R6, P0 ;  /* 0x00000006c300720c */ /* 0x000fe40000741270 */
[----:B-1----:R-:W-:Y:S01]  /*3d80*/  PRMT R9, RZ, 0x7610, R9 ;  /* 0x00007610ff097816 */ /* 0x002fe20000000009 */
[----:B------:R0:W2:Y:S01]  /*3d90*/  @P3 LDG.E.U16 R114, desc[UR20][R24.64] ;  /* 0x0000001418723981 */ /* 0x0000a2000c1e1500 */
[----:B------:R-:W-:Y:S01]  /*3da0*/  IMAD R37, R4, 0x2, R7 ;  /* 0x0000000204257824 */ /* 0x000fe200078e0207 */
[----:B------:R-:W-:-:S02]  /*3db0*/  LOP3.LUT R189, R0, 0x6e, RZ, 0xfc, !PT ;  /* 0x0000006e00bd7812 */ /* 0x000fc400078efcff */
[----:B------:R-:W-:Y:S01]  /*3dc0*/  PRMT R22, RZ, 0x7610, R22 ;  /* 0x00007610ff167816 */ /* 0x000fe20000000016 */
[----:B------:R1:W2:Y:S01]  /*3dd0*/  @P4 LDG.E.U16 R9, desc[UR20][R2.64] ;  /* 0x0000001402094981 */ /* 0x0002a2000c1e1500 */
[----:B0-----:R-:W-:Y:S01]  /*3de0*/  LEA R24, P3, R27, R28, 0x1 ;  /* 0x0000001c1b187211 */ /* 0x001fe200078608ff */
[C---:B------:R-:W-:Y:S01]  /*3df0*/  IMAD R39, R4.reuse, 0x2, R37 ;  /* 0x0000000204277824 */ /* 0x040fe200078e0225 */
[----:B------:R-:W-:Y:S02]  /*3e00*/  ISETP.LT.AND P4, PT, R189, R6, P0 ;  /* 0x00000006bd00720c */ /* 0x000fe40000781270 */
[----:B------:R-:W-:Y:S01]  /*3e10*/  LEA.HI.X.SX32 R25, R27, R21, 0x1, P3 ;  /* 0x000000151b197211 */ /* 0x000fe200018f0eff */
[----:B------:R-:W-:Y:S01]  /*3e20*/  IMAD R27, R4, 0x2, R39 ;  /* 0x00000002041b7824 */ /* 0x000fe200078e0227 */
[----:B------:R-:W-:-:S03]  /*3e30*/  LOP3.LUT R191, R0, 0x6c, RZ, 0xfc, !PT ;  /* 0x0000006c00bf7812 */ /* 0x000fc600078efcff */
[----:B------:R0:W2:Y:S01]  /*3e40*/  @P2 LDG.E.U16 R22, desc[UR20][R24.64] ;  /* 0x0000001418162981 */ /* 0x0000a2000c1e1500 */
[----:B------:R-:W-:Y:S01]  /*3e50*/  ISETP.LT.AND P3, PT, R191, R6, P0 ;  /* 0x00000006bf00720c */ /* 0x000fe20000761270 */
[C---:B------:R-:W-:Y:S01]  /*3e60*/  IMAD R41, R4.reuse, 0x2, R27 ;  /* 0x0000000204297824 */ /* 0x040fe200078e021b */
[----:B------:R-:W-:Y:S02]  /*3e70*/  PRMT R8, RZ, 0x7610, R8 ;  /* 0x00007610ff087816 */ /* 0x000fe40000000008 */
[-C--:B-1----:R-:W-:Y:S02]  /*3e80*/  LEA R2, P5, R7, R28.reuse, 0x1 ;  /* 0x0000001c07027211 */ /* 0x082fe400078a08ff */
[----:B0-----:R-:W-:Y:S01]  /*3e90*/  LEA R24, P2, R37, R28, 0x1 ;  /* 0x0000001c25187211 */ /* 0x001fe200078408ff */
[----:B------:R-:W-:-:S03]  /*3ea0*/  IMAD R43, R4, 0x2, R41 ;  /* 0x00000002042b7824 */ /* 0x000fc600078e0229 */
[-C--:B------:R-:W-:Y:S02]  /*3eb0*/  LEA.HI.X.SX32 R25, R37, R21.reuse, 0x1, P2 ;  /* 0x0000001525197211 */ /* 0x080fe400010f0eff */
[-C--:B------:R-:W-:Y:S02]  /*3ec0*/  LEA.HI.X.SX32 R3, R7, R21.reuse, 0x1, P5 ;  /* 0x0000001507037211 */ /* 0x080fe400028f0eff */
[----:B------:R-:W-:Y:S01]  /*3ed0*/  PRMT R7, RZ, 0x7610, R7 ;  /* 0x00007610ff077816 */ /* 0x000fe20000000007 */
[----:B------:R-:W2:Y:S01]  /*3ee0*/  @P4 LDG.E.U16 R8, desc[UR20][R24.64] ;  /* 0x0000001418084981 */ /* 0x000ea2000c1e1500 */
[-C--:B------:R-:W-:Y:S01]  /*3ef0*/  LEA R44, P4, R39, R28.reuse, 0x1 ;  /* 0x0000001c272c7211 */ /* 0x080fe200078808ff */
[C---:B------:R-:W-:Y:S01]  /*3f00*/  IMAD R37, R4.reuse, 0x2, R43 ;  /* 0x0000000204257824 */ /* 0x040fe200078e022b */
[-C--:B------:R-:W-:Y:S02]  /*3f10*/  LEA R38, P5, R27, R28.reuse, 0x1 ;  /* 0x0000001c1b267211 */ /* 0x080fe400078a08ff */
[-C--:B------:R-:W-:Y:S01]  /*3f20*/  LEA.HI.X.SX32 R45, R39, R21.reuse, 0x1, P4 ;  /* 0x00000015272d7211 */ /* 0x080fe200020f0eff */
[----:B------:R0:W2:Y:S01]  /*3f30*/  @P3 LDG.E.U16 R7, desc[UR20][R2.64] ;  /* 0x0000001402073981 */ /* 0x0000a2000c1e1500 */
[----:B------:R-:W-:Y:S01]  /*3f40*/  LEA.HI.X.SX32 R39, R27, R21, 0x1, P5 ;  /* 0x000000151b277211 */ /* 0x000fe200028f0eff */
[----:B------:R-:W-:Y:S01]  /*3f50*/  IMAD R79, R4, 0x2, R37 ;  /* 0x00000002044f7824 */ /* 0x000fe200078e0225 */
[----:B------:R-:W-:-:S02]  /*3f60*/  LEA R42, P4, R43, R28, 0x1 ;  /* 0x0000001c2b2a7211 */ /* 0x000fc400078808ff */
[----:B0-----:R-:W-:Y:S01]  /*3f70*/  LEA R2, P5, R37, R28, 0x1 ;  /* 0x0000001c25027211 */ /* 0x001fe200078a08ff */
[----:B------:R-:W-:-:S03]  /*3f80*/  IMAD R81, R4, 0x2, R79 ;  /* 0x0000000204517824 */ /* 0x000fc600078e024f */
[-C--:B------:R-:W-:Y:S02]  /*3f90*/  LEA.HI.X.SX32 R3, R37, R21.reuse, 0x1, P5 ;  /* 0x0000001525037211 */ /* 0x080fe400028f0eff */
[-C--:B------:R-:W-:Y:S02]  /*3fa0*/  LEA R30, P5, R31, R28.reuse, 0x1 ;  /* 0x0000001c1f1e7211 */ /* 0x080fe400078a08ff */
[----:B------:R-:W-:Y:S02]  /*3fb0*/  LEA R40, P6, R41, R28, 0x1 ;  /* 0x0000001c29287211 */ /* 0x000fe400078c08ff */
[-C--:B------:R-:W-:Y:S02]  /*3fc0*/  LEA.HI.X.SX32 R43, R43, R21.reuse, 0x1, P4 ;  /* 0x000000152b2b7211 */ /* 0x080fe400020f0eff */
[----:B------:R-:W-:Y:S02]  /*3fd0*/  LEA.HI.X.SX32 R31, R31, R21, 0x1, P5 ;  /* 0x000000151f1f7211 */ /* 0x000fe400028f0eff */
[----:B------:R-:W-:-:S02]  /*3fe0*/  LOP3.LUT R187, R0, 0x72, RZ, 0xfc, !PT ;  /* 0x0000007200bb7812 */ /* 0x000fc400078efcff */
[-C--:B------:R-:W-:Y:S02]  /*3ff0*/  LEA R26, P4, R81, R28.reuse, 0x1 ;  /* 0x0000001c511a7211 */ /* 0x080fe400078808ff */
[-C--:B------:R-:W-:Y:S02]  /*4000*/  LEA R36, P5, R29, R28.reuse, 0x1 ;  /* 0x0000001c1d247211 */ /* 0x080fe400078a08ff */
[----:B------:R-:W-:Y:S02]  /*4010*/  LOP3.LUT R199, R0, 0x76, RZ, 0xfc, !PT ;  /* 0x0000007600c77812 */ /* 0x000fe400078efcff */
[----:B------:R-:W-:Y:S02]  /*4020*/  LEA.HI.X.SX32 R41, R41, R21, 0x1, P6 ;  /* 0x0000001529297211 */ /* 0x000fe400030f0eff */
[----:B------:R-:W-:Y:S02]  /*4030*/  LEA R24, P6, R79, R28, 0x1 ;  /* 0x0000001c4f187211 */ /* 0x000fe400078c08ff */
[----:B------:R-:W-:-:S02]  /*4040*/  ISETP.LT.AND P2, PT, R187, R6, P0 ;  /* 0x00000006bb00720c */ /* 0x000fc40000741270 */
[-C--:B------:R-:W-:Y:S02]  /*4050*/  LEA.HI.X.SX32 R27, R81, R21.reuse, 0x1, P4 ;  /* 0x00000015511b7211 */ /* 0x080fe400020f0eff */
[-C--:B------:R-:W-:Y:S02]  /*4060*/  LEA.HI.X.SX32 R37, R29, R21.reuse, 0x1, P5 ;  /* 0x000000151d257211 */ /* 0x080fe400028f0eff */
[----:B------:R-:W-:Y:S02]  /*4070*/  LEA R34, P4, R35, R28, 0x1 ;  /* 0x0000001c23227211 */ /* 0x000fe400078808ff */
[----:B------:R-:W-:Y:S01]  /*4080*/  ISETP.LT.AND P5, PT, R199, R6, P0 ;  /* 0x00000006c700720c */ /* 0x000fe200007a1270 */
[----:B------:R-:W-:Y:S01]  /*4090*/  IMAD R78, R4, 0x2, R81 ;  /* 0x00000002044e7824 */ /* 0x000fe200078e0251 */
[----:B------:R-:W-:Y:S02]  /*40a0*/  LOP3.LUT R193, R0, 0x74, RZ, 0xfc, !PT ;  /* 0x0000007400c17812 */ /* 0x000fe400078efcff */
[----:B------:R-:W-:-:S02]  /*40b0*/  LEA.HI.X.SX32 R25, R79, R21, 0x1, P6 ;  /* 0x000000154f197211 */ /* 0x000fc400030f0eff */
[----:B------:R-:W-:Y:S02]  /*40c0*/  LEA R32, P6, R33, R28, 0x1 ;  /* 0x0000001c21207211 */ /* 0x000fe400078c08ff */
[-C--:B------:R-:W-:Y:S02]  /*40d0*/  LEA.HI.X.SX32 R35, R35, R21.reuse, 0x1, P4 ;  /* 0x0000001523237211 */ /* 0x080fe400020f0eff */
[----:B------:R-:W-:Y:S02]  /*40e0*/  LOP3.LUT R185, R0, 0x70, RZ, 0xfc, !PT ;  /* 0x0000007000b97812 */ /* 0x000fe400078efcff */
[----:B------:R-:W-:Y:S02]  /*40f0*/  ISETP.LT.AND P4, PT, R193, R6, P0 ;  /* 0x00000006c100720c */ /* 0x000fe40000781270 */
[----:B------:R-:W-:Y:S02]  /*4100*/  LEA.HI.X.SX32 R33, R33, R21, 0x1, P6 ;  /* 0x0000001521217211 */ /* 0x000fe400030f0eff */
[----:B------:R-:W-:-:S02]  /*4110*/  PRMT R113, RZ, 0x7610, R113 ;  /* 0x00007610ff717816 */ /* 0x000fc40000000071 */
[----:B------:R-:W-:Y:S02]  /*4120*/  LEA R28, P6, R78, R28, 0x1 ;  /* 0x0000001c4e1c7211 */ /* 0x000fe400078c08ff */
[----:B------:R-:W-:Y:S01]  /*4130*/  PRMT R147, RZ, 0x7610, R147 ;  /* 0x00007610ff937816 */ /* 0x000fe20000000093 */
[----:B------:R-:W-:Y:S01]  /*4140*/  IMAD R101, R182, R5, RZ ;  /* 0x00000005b6657224 */ /* 0x000fe200078e02ff */
[----:B------:R-:W-:Y:S01]  /*4150*/  ISETP.LT.AND P3, PT, R185, R6, P0 ;  /* 0x00000006b900720c */ /* 0x000fe20000761270 */
[----:B------:R0:W2:Y:S01]  /*4160*/  @P2 LDG.E.U16 R113, desc[UR20][R38.64] ;  /* 0x0000001426712981 */ /* 0x0000a2000c1e1500 */
[----:B------:R-:W-:Y:S02]  /*4170*/  LEA.HI.X.SX32 R29, R78, R21, 0x1, P6 ;  /* 0x000000154e1d7211 */ /* 0x000fe400030f0eff */
[----:B------:R-:W-:Y:S01]  /*4180*/  PRMT R21, RZ, 0x7610, R21 ;  /* 0x00007610ff157816 */ /* 0x000fe20000000015 */
[----:B------:R1:W2:Y:S01]  /*4190*/  @P5 LDG.E.U16 R147, desc[UR20][R42.64] ;  /* 0x000000142a935981 */ /* 0x0002a2000c1e1500 */
[----:B------:R-:W-:Y:S01]  /*41a0*/  LEA R100, P2, R101, UR18, 0x1 ;  /* 0x0000001265647c11 */ /* 0x000fe2000f8408ff */
[----:B------:R-:W-:Y:S01]  /*41b0*/  IMAD R48, R48, UR4, RZ ;  /* 0x0000000430307c24 */ /* 0x000fe2000f8e02ff */
[----:B------:R-:W-:Y:S01]  /*41c0*/  PRMT R127, RZ, 0x7610, R127 ;  /* 0x00007610ff7f7816 */ /* 0x000fe2000000007f */
[----:B------:R-:W-:Y:S01]  /*41d0*/  IMAD R50, R50, UR4, RZ ;  /* 0x0000000432327c24 */ /* 0x000fe2000f8e02ff */
[----:B------:R3:W2:Y:S01]  /*41e0*/  @P4 LDG.E.U16 R21, desc[UR20][R40.64] ;  /* 0x0000001428154981 */ /* 0x0006a2000c1e1500 */
[----:B0-----:R-:W-:-:S02]  /*41f0*/  IMAD R39, R77, UR4, RZ ;  /* 0x000000044d277c24 */ /* 0x001fc4000f8e02ff */
[----:B-1----:R-:W-:Y:S01]  /*4200*/  IMAD R43, R49, UR4, RZ ;  /* 0x00000004312b7c24 */ /* 0x002fe2000f8e02ff */
[----:B------:R-:W-:Y:S01]  /*4210*/  LEA.HI.X.SX32 R101, R101, UR19, 0x1, P2 ;  /* 0x0000001365657c11 */ /* 0x000fe200090f0eff */
[----:B------:R-:W-:Y:S01]  /*4220*/  IMAD R49, R52, UR4, RZ ;  /* 0x0000000434317c24 */ /* 0x000fe2000f8e02ff */
[-C--:B------:R-:W-:Y:S01]  /*4230*/  LEA R38, P6, R39, R100.reuse, 0x1 ;  /* 0x0000006427267211 */ /* 0x080fe200078c08ff */
[----:B------:R0:W2:Y:S01]  /*4240*/  @P3 LDG.E.U16 R127, desc[UR20][R44.64] ;  /* 0x000000142c7f3981 */ /* 0x0000a2000c1e1500 */
[CC--:B---3--:R-:W-:Y:S02]  /*4250*/  LEA R40, P4, R48.reuse, R100.reuse, 0x1 ;  /* 0x0000006430287211 */ /* 0x0c8fe400078808ff */
[----:B------:R-:W-:Y:S01]  /*4260*/  LEA R42, P5, R43, R100, 0x1 ;  /* 0x000000642b2a7211 */ /* 0x000fe200078a08ff */
[----:B------:R-:W-:Y:S01]  /*4270*/  IMAD R98, R51, UR4, RZ ;  /* 0x0000000433627c24 */ /* 0x000fe2000f8e02ff */
[-C--:B------:R-:W-:Y:S01]  /*4280*/  LEA.HI.X.SX32 R39, R39, R101.reuse, 0x1, P6 ;  /* 0x0000006527277211 */ /* 0x080fe200030f0eff */
[----:B------:R-:W-:Y:S01]  /*4290*/  IMAD R51, R53, UR4, RZ ;  /* 0x0000000435337c24 */ /* 0x000fe2000f8e02ff */
[-C--:B------:R-:W-:Y:S01]  /*42a0*/  LEA.HI.X.SX32 R41, R48, R101.reuse, 0x1, P4 ;  /* 0x0000006530297211 */ /* 0x080fe200020f0eff */
[----:B------:R-:W-:Y:S01]  /*42b0*/  IMAD R55, R55, UR4, RZ ;  /* 0x0000000437377c24 */ /* 0x000fe2000f8e02ff */
[----:B------:R-:W-:-:S02]  /*42c0*/  LEA.HI.X.SX32 R43, R43, R101, 0x1, P5 ;  /* 0x000000652b2b7211 */ /* 0x000fc400028f0eff */
[-C--:B0-----:R-:W-:Y:S02]  /*42d0*/  LEA R44, P6, R50, R100.reuse, 0x1 ;  /* 0x00000064322c7211 */ /* 0x081fe400078c08ff */
[-C--:B------:R-:W-:Y:S01]  /*42e0*/  LEA R48, P5, R49, R100.reuse, 0x1 ;  /* 0x0000006431307211 */ /* 0x080fe200078a08ff */
[----:B------:R-:W-:Y:S01]  /*42f0*/  IMAD R148, R46, UR4, RZ ;  /* 0x000000042e947c24 */ /* 0x000fe2000f8e02ff */
[-C--:B------:R-:W-:Y:S01]  /*4300*/  LEA.HI.X.SX32 R45, R50, R101.reuse, 0x1, P6 ;  /* 0x00000065322d7211 */ /* 0x080fe200030f0eff */
[----:B------:R-:W-:Y:S01]  /*4310*/  IMAD R53, R54, UR4, RZ ;  /* 0x0000000436357c24 */ /* 0x000fe2000f8e02ff */
[-C--:B------:R-:W-:Y:S01]  /*4320*/  LEA R46, P4, R98, R100.reuse, 0x1 ;  /* 0x00000064622e7211 */ /* 0x080fe200078808ff */
[----:B------:R-:W-:Y:S01]  /*4330*/  IMAD R96, R56, UR4, RZ ;  /* 0x0000000438607c24 */ /* 0x000fe2000f8e02ff */
[----:B------:R-:W-:Y:S01]  /*4340*/  LEA R50, P6, R51, R100, 0x1 ;  /* 0x0000006433327211 */ /* 0x000fe200078c08ff */
[----:B------:R-:W-:Y:S01]  /*4350*/  IMAD R92, R58, UR4, RZ ;  /* 0x000000043a5c7c24 */ /* 0x000fe2000f8e02ff */
[----:B------:R-:W-:-:S02]  /*4360*/  LEA.HI.X.SX32 R49, R49, R101, 0x1, P5 ;  /* 0x0000006531317211 */ /* 0x000fc400028f0eff */
[-C--:B------:R-:W-:Y:S01]  /*4370*/  LEA R54, P5, R55, R100.reuse, 0x1 ;  /* 0x0000006437367211 */ /* 0x080fe200078a08ff */
[----:B------:R-:W-:Y:S01]  /*4380*/  IMAD R99, R47, UR4, RZ ;  /* 0x000000042f637c24 */ /* 0x000fe2000f8e02ff */
[-C--:B------:R-:W-:Y:S01]  /*4390*/  LEA.HI.X.SX32 R47, R98, R101.reuse, 0x1, P4 ;  /* 0x00000065622f7211 */ /* 0x080fe200020f0eff */
        /* <DEDUP_REMOVED lines=14> */
[-C--:B------:R-:W-:Y:S02]  /*4480*/  LEA R58, P4, R94, R100.reuse, 0x1 ;  /* 0x000000645e3a7211 */ /* 0x080fe400078808ff */
[----:B------:R-:W-:Y:S02]  /*4490*/  LEA R62, P6, R90, R100, 0x1 ;  /* 0x000000645a3e7211 */ /* 0x000fe400078c08ff */
        /* <DEDUP_REMOVED lines=31> */
[-C--:B------:R-:W-:Y:S02]  /*4690*/  LEA R84, P5, R85, R100.reuse, 0x1 ;  /* 0x0000006455547211 */ /* 0x080fe400078a08ff */
[-C--:B------:R-:W-:Y:S02]  /*46a0*/  LEA.HI.X.SX32 R77, R77, R101.reuse, 0x1, P4 ;  /* 0x000000654d4d7211 */ /* 0x080fe400020f0eff */
[-C--:B------:R-:W-:Y:S02]  /*46b0*/  LEA.HI.X.SX32 R81, R81, R101.reuse, 0x1, P6 ;  /* 0x0000006551517211 */ /* 0x080fe400030f0eff */
[-C--:B------:R-:W-:Y:S02]  /*46c0*/  LEA R82, P4, R83, R100.reuse, 0x1 ;  /* 0x0000006453527211 */ /* 0x080fe400078808ff */
[----:B------:R-:W-:Y:S02]  /*46d0*/  LEA R86, P6, R87, R100, 0x1 ;  /* 0x0000006457567211 */ /* 0x000fe400078c08ff */
[----:B------:R-:W-:-:S02]  /*46e0*/  LEA.HI.X.SX32 R85, R85, R101, 0x1, P5 ;  /* 0x0000006555557211 */ /* 0x000fc400028f0eff */
[-C--:B------:R-:W-:Y:S02]  /*46f0*/  LEA R90, P5, R91, R100.reuse, 0x1 ;  /* 0x000000645b5a7211 */ /* 0x080fe400078a08ff */
[-C--:B------:R-:W-:Y:S02]  /*4700*/  LEA.HI.X.SX32 R83, R83, R101.reuse, 0x1, P4 ;  /* 0x0000006553537211 */ /* 0x080fe400020f0eff */
[----:B------:R-:W-:Y:S02]  /*4710*/  LEA.HI.X.SX32 R87, R87, R101, 0x1, P6 ;  /* 0x0000006557577211 */ /* 0x000fe400030f0eff */
[----:B------:R-:W-:Y:S02]  /*4720*/  LOP3.LUT R211, R0, 0x7a, RZ, 0xfc, !PT ;  /* 0x0000007a00d37812 */ /* 0x000fe400078efcff */
[-C--:B------:R-:W-:Y:S02]  /*4730*/  LEA R88, P4, R89, R100.reuse, 0x1 ;  /* 0x0000006459587211 */ /* 0x080fe400078808ff */
[----:B------:R-:W-:-:S02]  /*4740*/  LEA R92, P6, R93, R100, 0x1 ;  /* 0x000000645d5c7211 */ /* 0x000fc400078c08ff */
[-C--:B------:R-:W-:Y:S02]  /*4750*/  LEA.HI.X.SX32 R91, R91, R101.reuse, 0x1, P5 ;  /* 0x000000655b5b7211 */ /* 0x080fe400028f0eff */
[----:B------:R-:W-:Y:S02]  /*4760*/  LEA R96, P5, R97, R100, 0x1 ;  /* 0x0000006461607211 */ /* 0x000fe400078a08ff */
[----:B------:R-:W-:Y:S02]  /*4770*/  ISETP.LT.AND P2, PT, R211, R6, P0 ;  /* 0x00000006d300720c */ /* 0x000fe40000741270 */
[-C--:B------:R-:W-:Y:S02]  /*4780*/  LEA.HI.X.SX32 R89, R89, R101.reuse, 0x1, P4 ;  /* 0x0000006559597211 */ /* 0x080fe400020f0eff */
[----:B------:R-:W-:Y:S02]  /*4790*/  LEA.HI.X.SX32 R93, R93, R101, 0x1, P6 ;  /* 0x000000655d5d7211 */ /* 0x000fe400030f0eff */
[----:B------:R-:W-:-:S02]  /*47a0*/  LEA R94, P4, R95, R100, 0x1 ;  /* 0x000000645f5e7211 */ /* 0x000fc400078808ff */
[-C--:B------:R-:W-:Y:S02]  /*47b0*/  LEA R98, P6, R99, R100.reuse, 0x1 ;  /* 0x0000006463627211 */ /* 0x080fe400078c08ff */
[-C--:B------:R-:W-:Y:S02]  /*47c0*/  LEA.HI.X.SX32 R97, R97, R101.reuse, 0x1, P5 ;  /* 0x0000006561617211 */ /* 0x080fe400028f0eff */
[C---:B------:R-:W-:Y:S02]  /*47d0*/  LEA R100, P5, R148.reuse, R100, 0x1 ;  /* 0x0000006494647211 */ /* 0x040fe400078a08ff */
[-C--:B------:R-:W-:Y:S02]  /*47e0*/  LEA.HI.X.SX32 R95, R95, R101.reuse, 0x1, P4 ;  /* 0x000000655f5f7211 */ /* 0x080fe400020f0eff */
[-C--:B------:R-:W-:Y:S02]  /*47f0*/  LEA.HI.X.SX32 R99, R99, R101.reuse, 0x1, P6 ;  /* 0x0000006563637211 */ /* 0x080fe400030f0eff */
[----:B------:R-:W-:-:S02]  /*4800*/  LEA.HI.X.SX32 R101, R148, R101, 0x1, P5 ;  /* 0x0000006594657211 */ /* 0x000fc400028f0eff */
[----:B------:R-:W-:Y:S02]  /*4810*/  PRMT R148, RZ, 0x7610, R148 ;  /* 0x00007610ff947816 */ /* 0x000fe40000000094 */
[----:B------:R-:W-:-:S04]  /*4820*/  LOP3.LUT R205, R0, 0x78, RZ, 0xfc, !PT ;  /* 0x0000007800cd7812 */ /* 0x000fc800078efcff */
[----:B------:R-:W3:Y:S01]  /*4830*/  @P2 LDG.E.U16 R148, desc[UR20][R24.64] ;  /* 0x0000001418942981 */ /* 0x000ee2000c1e1500 */
[-C--:B------:R-:W-:Y:S02]  /*4840*/  ISETP.LT.AND P3, PT, R205, R6.reuse, P0 ;  /* 0x00000006cd00720c */ /* 0x080fe40000761270 */
[C---:B------:R-:W-:Y:S02]  /*4850*/  ISETP.LT.AND P2, PT, R0.reuse, R6, P0 ;  /* 0x000000060000720c */ /* 0x040fe40000741270 */
[----:B------:R-:W-:Y:S02]  /*4860*/  PRMT R151, RZ, 0x7610, R151 ;  /* 0x00007610ff977816 */ /* 0x000fe40000000097 */
[----:B------:R-:W-:Y:S02]  /*4870*/  PRMT R181, RZ, 0x7610, R181 ;  /* 0x00007610ffb57816 */ /* 0x000fe400000000b5 */
[----:B------:R-:W-:-:S05]  /*4880*/  LOP3.LUT R223, R0, 0x2, RZ, 0xfc, !PT ;  /* 0x0000000200df7812 */ /* 0x000fca00078efcff */
[----:B------:R0:W3:Y:S04]  /*4890*/  @P3 LDG.E.U16 R151, desc[UR20][R2.64] ;  /* 0x0000001402973981 */ /* 0x0000e8000c1e1500 */
[----:B------:R-:W4:Y:S01]  /*48a0*/  @P2 LDG.E.U16 R181, desc[UR20][R30.64] ;  /* 0x000000141eb52981 */ /* 0x000f22000c1e1500 */
[----:B------:R-:W-:Y:S02]  /*48b0*/  ISETP.LT.AND P2, PT, R223, R6, P0 ;  /* 0x00000006df00720c */ /* 0x000fe40000741270 */
[----:B------:R-:W-:Y:S02]  /*48c0*/  PRMT R180, RZ, 0x7610, R180 ;  /* 0x00007610ffb47816 */ /* 0x000fe400000000b4 */
[C---:B------:R-:W-:Y:S02]  /*48d0*/  LOP3.LUT R219, R0.reuse, 0x7c, RZ, 0xfc, !PT ;  /* 0x0000007c00db7812 */ /* 0x040fe400078efcff */
[----:B0-----:R-:W-:-:S02]  /*48e0*/  LOP3.LUT R3, R0, 0x4, RZ, 0xfc, !PT ;  /* 0x0000000400037812 */ /* 0x001fc400078efcff */
[-C--:B------:R-:W-:Y:S02]  /*48f0*/  ISETP.LT.AND P4, PT, R219, R6.reuse, P0 ;  /* 0x00000006db00720c */ /* 0x080fe40000781270 */
[----:B------:R-:W-:-:S03]  /*4900*/  ISETP.LT.AND P3, PT, R3, R6, P0 ;  /* 0x000000060300720c */ /* 0x000fc60000761270 */
[----:B------:R-:W5:Y:S01]  /*4910*/  @P2 LDG.E.U16 R180, desc[UR20][R32.64] ;  /* 0x0000001420b42981 */ /* 0x000f62000c1e1500 */
[----:B------:R-:W-:Y:S02]  /*4920*/  PRMT R150, RZ, 0x7610, R150 ;  /* 0x00007610ff967816 */ /* 0x000fe40000000096 */
[----:B------:R-:W-:Y:S02]  /*4930*/  PRMT R174, RZ, 0x7610, R174 ;  /* 0x00007610ffae7816 */ /* 0x000fe400000000ae */
[C---:B------:R-:W-:Y:S02]  /*4940*/  LOP3.LUT R218, R0.reuse, 0x7e, RZ, 0xfc, !PT ;  /* 0x0000007e00da7812 */ /* 0x040fe400078efcff */
[----:B------:R-:W-:Y:S01]  /*4950*/  LOP3.LUT R2, R0, 0x6, RZ, 0xfc, !PT ;  /* 0x0000000600027812 */ /* 0x000fe200078efcff */
[----:B------:R0:W5:Y:S01]  /*4960*/  @P4 LDG.E.U16 R150, desc[UR20][R26.64] ;  /* 0x000000141a964981 */ /* 0x000162000c1e1500 */
[----:B------:R-:W-:-:S03]  /*4970*/  ISETP.LT.AND P6, PT, R218, R6, P0 ;  /* 0x00000006da00720c */ /* 0x000fc600007c1270 */
[----:B------:R-:W5:Y:S01]  /*4980*/  @P3 LDG.E.U16 R174, desc[UR20][R34.64] ;  /* 0x0000001422ae3981 */ /* 0x000f62000c1e1500 */
[-C--:B------:R-:W-:Y:S02]  /*4990*/  ISETP.LT.AND P4, PT, R182, R6.reuse, P0 ;  /* 0x00000006b600720c */ /* 0x080fe40000781270 */
[----:B------:R-:W-:Y:S02]  /*49a0*/  ISETP.LT.AND P0, PT, R2, R6, P0 ;  /* 0x000000060200720c */ /* 0x000fe40000701270 */
[----:B------:R-:W-:Y:S02]  /*49b0*/  PRMT R149, RZ, 0x7610, R149 ;  /* 0x00007610ff957816 */ /* 0x000fe40000000095 */
[----:B------:R-:W-:Y:S02]  /*49c0*/  PRMT R175, RZ, 0x7610, R175 ;  /* 0x00007610ffaf7816 */ /* 0x000fe400000000af */
[----:B------:R-:W-:Y:S02]  /*49d0*/  PRMT R176, RZ, 0x7610, R176 ;  /* 0x00007610ffb07816 */ /* 0x000fe400000000b0 */
[----:B------:R-:W-:Y:S01]  /*49e0*/  PRMT R177, RZ, 0x7610, R177 ;  /* 0x00007610ffb17816 */ /* 0x000fe200000000b1 */
[----:B------:R1:W5:Y:S01]  /*49f0*/  @P6 LDG.E.U16 R149, desc[UR20][R28.64] ;  /* 0x000000141c956981 */ /* 0x000362000c1e1500 */
[----:B------:R-:W-:-:S02]  /*4a00*/  PRMT R178, RZ, 0x7610, R178 ;  /* 0x00007610ffb27816 */ /* 0x000fc400000000b2 */
[----:B------:R-:W-:Y:S01]  /*4a10*/  PRMT R179, RZ, 0x7610, R179 ;  /* 0x00007610ffb37816 */ /* 0x000fe200000000b3 */
[----:B------:R-:W5:Y:S01]  /*4a20*/  @P0 LDG.E.U16 R175, desc[UR20][R36.64] ;  /* 0x0000001424af0981 */ /* 0x000f62000c1e1500 */
[----:B------:R-:W-:Y:S02]  /*4a30*/  PRMT R166, RZ, 0x7610, R166 ;  /* 0x00007610ffa67816 */ /* 0x000fe400000000a6 */
[----:B------:R-:W-:Y:S01]  /*4a40*/  PRMT R167, RZ, 0x7610, R167 ;  /* 0x00007610ffa77816 */ /* 0x000fe200000000a7 */
[----:B------:R-:W5:Y:S01]  /*4a50*/  @P4 LDG.E.U16 R176, desc[UR20][R38.64] ;  /* 0x0000001426b04981 */ /* 0x000f62000c1e1500 */
[----:B------:R-:W-:Y:S02]  /*4a60*/  PRMT R168, RZ, 0x7610, R168 ;  /* 0x00007610ffa87816 */ /* 0x000fe400000000a8 */
[----:B------:R-:W-:Y:S01]  /*4a70*/  PRMT R169, RZ, 0x7610, R169 ;  /* 0x00007610ffa97816 */ /* 0x000fe200000000a9 */
[----:B------:R-:W5:Y:S01]  /*4a80*/  @P4 LDG.E.U16 R177, desc[UR20][R46.64] ;  /* 0x000000142eb14981 */ /* 0x000f62000c1e1500 */
        /* <DEDUP_REMOVED lines=9> */
[----:B------:R-:W-:-:S03]  /*4b20*/  PRMT R160, RZ, 0x7610, R160 ;  /* 0x00007610ffa07816 */ /* 0x000fc600000000a0 */
        /* <DEDUP_REMOVED lines=15> */
[----:B0-----:R-:W-:-:S03]  /*4c20*/  PRMT R26, RZ, 0x7610, R26 ;  /* 0x00007610ff1a7816 */ /* 0x001fc6000000001a */
[----:B------:R-:W5:Y:S01]  /*4c30*/  @P4 LDG.E.U16 R159, desc[UR20][R80.64] ;  /* 0x00000014509f4981 */ /* 0x000f62000c1e1500 */
[----:B------:R-:W-:-:S03]  /*4c40*/  PRMT R27, RZ, 0x7610, R27 ;  /* 0x00007610ff1b7816 */ /* 0x000fc6000000001b */
[----:B------:R-:W5:Y:S04]  /*4c50*/  @P4 LDG.E.U16 R160, desc[UR20][R88.64] ;  /* 0x0000001458a04981 */ /* 0x000f68000c1e1500 */
        /* <DEDUP_REMOVED lines=8> */
[----:B------:R-:W5:Y:S01]  /*4ce0*/  @P4 LDG.E.U16 R27, desc[UR20][R98.64] ;  /* 0x00000014621b4981 */ /* 0x000f62000c1e1500 */
[----:B-1----:R-:W-:-:S02]  /*4cf0*/  PRMT R28, RZ, 0x7610, R28 ;  /* 0x00007610ff1c7816 */ /* 0x002fc4000000001c */
[----:B------:R-:W-:Y:S02]  /*4d00*/  PRMT R29, RZ, 0x7610, R29 ;  /* 0x00007610ff1d7816 */ /* 0x000fe4000000001d */
[----:B------:R-:W-:Y:S02]  /*4d10*/  PRMT R152, RZ, 0x7610, R152 ;  /* 0x00007610ff987816 */ /* 0x000fe40000000098 */
[----:B------:R-:W-:Y:S01]  /*4d20*/  PRMT R153, RZ, 0x7610, R153 ;  /* 0x00007610ff997816 */ /* 0x000fe20000000099 */
[----:B------:R-:W5:Y:S01]  /*4d30*/  @P4 LDG.E.U16 R28, desc[UR20][R44.64] ;  /* 0x000000142c1c4981 */ /* 0x000f62000c1e1500 */
[----:B------:R-:W-:Y:S02]  /*4d40*/  PRMT R154, RZ, 0x7610, R154 ;  /* 0x00007610ff9a7816 */ /* 0x000fe4000000009a */
[----:B------:R-:W-:Y:S01]  /*4d50*/  PRMT R155, RZ, 0x7610, R155 ;  /* 0x00007610ff9b7816 */ /* 0x000fe2000000009b */
[----:B------:R-:W5:Y:S01]  /*4d60*/  @P4 LDG.E.U16 R29, desc[UR20][R52.64] ;  /* 0x00000014341d4981 */ /* 0x000f62000c1e1500 */
[----:B------:R-:W-:-:S03]  /*4d70*/  PRMT R156, RZ, 0x7610, R156 ;  /* 0x00007610ff9c7816 */ /* 0x000fc6000000009c */
[----:B------:R-:W5:Y:S04]  /*4d80*/  @P4 LDG.E.U16 R152, desc[UR20][R60.64] ;  /* 0x000000143c984981 */ /* 0x000f68000c1e1500 */
[----:B------:R-:W5:Y:S04]  /*4d90*/  @P4 LDG.E.U16 R153, desc[UR20][R68.64] ;  /* 0x0000001444994981 */ /* 0x000f68000c1e1500 */
[----:B------:R-:W5:Y:S04]  /*4da0*/  @P4 LDG.E.U16 R154, desc[UR20][R76.64] ;  /* 0x000000144c9a4981 */ /* 0x000f68000c1e1500 */
[----:B------:R-:W5:Y:S01]  /*4db0*/  @P4 LDG.E.U16 R155, desc[UR20][R84.64] ;  /* 0x00000014549b4981 */ /* 0x000f62000c1e1500 */
[----:B------:R-:W-:-:S03]  /*4dc0*/  PRMT R157, RZ, 0x7610, R157 ;  /* 0x00007610ff9d7816 */ /* 0x000fc6000000009d */
[----:B------:R-:W5:Y:S04]  /*4dd0*/  @P4 LDG.E.U16 R156, desc[UR20][R92.64] ;  /* 0x000000145c9c4981 */ /* 0x000f68000c1e1500 */
[----:B------:R-:W5:Y:S01]  /*4de0*/  @P4 LDG.E.U16 R157, desc[UR20][R100.64] ;  /* 0x00000014649d4981 */ /* 0x000f62000c1e1500 */
[----:B------:R-:W-:Y:S01]  /*4df0*/  SHF.R.S32.HI R2, RZ, 0x7, R222 ;  /* 0x00000007ff027819 */ /* 0x000fe200000114de */
[----:B------:R-:W-:-:S03]  /*4e00*/  IMAD R182, R0, R4, RZ ;  /* 0x0000000400b67224 */ /* 0x000fc600078e02ff */
[----:B------:R-:W-:Y:S01]  /*4e10*/  SGXT R2, R2, 0x1 ;  /* 0x000000010202781a */ /* 0x000fe20000000200 */
[----:B------:R-:W-:Y:S02]  /*4e20*/  IMAD R182, R4, 0x2, R182 ;  /* 0x0000000204b67824 */ /* 0x000fe400078e02b6 */
[----:B------:R-:W-:Y:S01]  /*4e30*/  IMAD.SHL.U32 R3, R222, 0x2, RZ ;  /* 0x00000002de037824 */ /* 0x000fe200078e00ff */
[----:B------:R-:W-:Y:S01]  /*4e40*/  LOP3.LUT R2, R2, 0x90, RZ, 0xc0, !PT ;  /* 0x0000009002027812 */ /* 0x000fe200078ec0ff */
[----:B------:R-:W-:Y:S01]  /*4e50*/  IMAD R182, R4, 0x2, R182 ;  /* 0x0000000204b67824 */ /* 0x000fe200078e02b6 */
[----:B------:R-:W-:-:S04]  /*4e60*/  @!UP1 UIADD3 UR4, UPT, UPT, -UR6, 0x100000, URZ ;  /* 0x0010000006049890 */ /* 0x000fc8000fffe1ff */
[----:B------:R-:W-:Y:S02]  /*4e70*/  @!UP1 USHF.L.U32 UR5, UR4, 0xb, URZ ;  /* 0x0000000b04059899 */ /* 0x000fe400080006ff */
[----:B------:R-:W-:Y:S01]  /*4e80*/  @!UP1 USHF.L.U32 UR4, UR4, 0x1, URZ ;  /* 0x0000000104049899 */ /* 0x000fe200080006ff */
[----:B------:R-:W-:Y:S02]  /*4e90*/  ISETP.NE.U32.AND P0, PT, R183, RZ, PT ;  /* 0x000000ffb700720c */ /* 0x000fe40003f05070 */
[----:B------:R-:W-:Y:S02]  /*4ea0*/  LOP3.LUT R2, R2, 0x7e, R3, 0x78, !PT ;  /* 0x0000007e02027812 */ /* 0x000fe400078e7803 */
[----:B------:R-:W-:Y:S01]  /*4eb0*/  LOP3.LUT R183, R222, 0x40, RZ, 0xc0, !PT ;  /* 0x00000040deb77812 */ /* 0x000fe200078ec0ff */
[----:B------:R-:W-:Y:S01]  /*4ec0*/  IMAD R182, R4, 0x2, R182 ;  /* 0x0000000204b67824 */ /* 0x000fe200078e02b6 */
[----:B------:R-:W-:Y:S01]  /*4ed0*/  VOTEU.ALL UP1, P1 ;  /* 0x0000000000ff7886 */ /* 0x000fe20000820000 */
[----:B------:R-:W-:-:S02]  /*4ee0*/  SHF.R.S32.HI R3, RZ, 0x1f, R146 ;  /* 0x0000001fff037819 */ /* 0x000fc40000011492 */
[----:B------:R-:W-:Y:S02]  /*4ef0*/  IMAD R0, R183, 0x100, R2 ;  /* 0x00000100b7007824 */ /* 0x000fe400078e0202 */
[----:B------:R-:W-:Y:S01]  /*4f00*/  IMAD R182, R4, 0x2, R182 ;  /* 0x0000000204b67824 */ /* 0x000fe200078e02b6 */
[----:B------:R0:W1:Y:S01]  /*4f10*/  @!UP1 SYNCS.EXCH.64 URZ, [UR10+0x18008], UR4 ;  /* 0x018008040aff95b2 */ /* 0x0000620008000100 */
[----:B------:R-:W-:Y:S01]  /*4f20*/  SHF.L.U64.HI R3, R146, 0x1, R3 ;  /* 0x0000000192037819 */ /* 0x000fe20000010203 */
[----:B------:R0:W-:Y:S02]  /*4f30*/  STS.U16 [R0+UR10+0x400], R130 ;  /* 0x0004008200007988 */ /* 0x0001e4000800040a */
[----:B------:R-:W-:Y:S01]  /*4f40*/  LEA R229, P2, R182, R220, 0x1 ;  /* 0x000000dcb6e57211 */ /* 0x000fe200078408ff */
[--C-:B------:R-:W-:Y:S01]  /*4f50*/  IMAD R146, R4, 0x2, R182.reuse ;  /* 0x0000000204927824 */ /* 0x100fe200078e02b6 */
[----:B0-----:R-:W-:-:S04]  /*4f60*/  SHF.R.S32.HI R130, RZ, 0x1f, R182 ;  /* 0x0000001fff827819 */ /* 0x001fc800000114b6 */
[----:B------:R-:W-:Y:S02]  /*4f70*/  LEA.HI.X R236, R182, R3, R130, 0x1, P2 ;  /* 0x00000003b6ec7211 */ /* 0x000fe400010f0c82 */
[C---:B------:R-:W-:Y:S01]  /*4f80*/  LOP3.LUT R182, R0.reuse, 0x20, RZ, 0x3c, !PT ;  /* 0x0000002000b67812 */ /* 0x040fe200078e3cff */
[----:B--2---:R-:W-:Y:S04]  /*4f90*/  STS.U16 [R0+UR10+0xc00], R144 ;  /* 0x000c009000007988 */ /* 0x004fe8000800040a */
[----:B------:R-:W-:Y:S04]  /*4fa0*/  STS.U16 [R0+UR10+0x1000], R131 ;  /* 0x0010008300007988 */ /* 0x000fe8000800040a */
        /* <DEDUP_REMOVED lines=10> */
[----:B------:R-:W-:Y:S01]  /*5050*/  STS.U16 [R0+UR10+0x3800], R127 ;  /* 0x0038007f00007988 */ /* 0x000fe2000800040a */
[----:B------:R-:W-:Y:S01]  /*5060*/  IMAD R2, R183, 0x80, R2 ;  /* 0x00000080b7027824 */ /* 0x000fe200078e0202 */
[----:B------:R-:W-:-:S02]  /*5070*/  LOP3.LUT R183, R0, 0x40, RZ, 0x3c, !PT ;  /* 0x0000004000b77812 */ /* 0x000fc400078e3cff */
[----:B---3--:R-:W-:Y:S04]  /*5080*/  STS.U16 [R0+UR10+0x3c00], R151 ;  /* 0x003c009700007988 */ /* 0x008fe8000800040a */
[----:B----4-:R-:W-:Y:S04]  /*5090*/  STS.U16 [R0+UR10], R181 ;  /* 0x000000b500007988 */ /* 0x010fe8000800040a */
[----:B------:R-:W-:Y:S04]  /*50a0*/  STS.U16 [R182+UR10+0x500], R126 ;  /* 0x0005007eb6007988 */ /* 0x000fe8000800040a */
[----:B------:R-:W-:Y:S04]  /*50b0*/  STS.U16 [R182+UR10+0x900], R125 ;  /* 0x0009007db6007988 */ /* 0x000fe8000800040a */
[----:B-----5:R-:W-:Y:S04]  /*50c0*/  STS.U16 [R182+UR10+0xd00], R124 ;  /* 0x000d007cb6007988 */ /* 0x020fe8000800040a */
        /* <DEDUP_REMOVED lines=9> */
[----:B------:R0:W-:Y:S04]  /*5160*/  STS.U16 [R182+UR10+0x3500], R22 ;  /* 0x00350016b6007988 */ /* 0x0001e8000800040a */
        /* <DEDUP_REMOVED lines=11> */
[----:B0-----:R-:W-:-:S03]  /*5220*/  LOP3.LUT R22, R0, 0x60, RZ, 0x3c, !PT ;  /* 0x0000006000167812 */ /* 0x001fc600078e3cff */
        /* <DEDUP_REMOVED lines=49> */
[----:B------:R0:W-:Y:S02]  /*5540*/  STS.U16 [R8+UR10+0x11e00], R27 ;  /* 0x011e001b08007988 */ /* 0x0001e4000800040a */
[----:B0-----:R-:W0:Y:S01]  /*5550*/  S2R R8, SR_TID.X ;  /* 0x0000000000087919 */ /* 0x001e220000002100 */
[----:B------:R-:W-:-:S02]  /*5560*/  SHF.R.S32.HI R144, RZ, 0x1f, R146 ;  /* 0x0000001fff907819 */ /* 0x000fc40000011492 */
[CC--:B------:R-:W-:Y:S02]  /*5570*/  LEA R232, P3, R146.reuse, R220.reuse, 0x1 ;  /* 0x000000dc92e87211 */ /* 0x0c0fe400078608ff */
[----:B------:R-:W-:Y:S02]  /*5580*/  SHF.R.S32.HI R129, RZ, 0x1f, R132 ;  /* 0x0000001fff817819 */ /* 0x000fe40000011484 */
[----:B------:R-:W-:Y:S02]  /*5590*/  LEA.HI.X R237, R146, R3, R144, 0x1, P3 ;  /* 0x0000000392ed7211 */ /* 0x000fe400018f0c90 */
[----:B------:R-:W-:Y:S02]  /*55a0*/  SHF.R.S32.HI R130, RZ, 0x1f, R134 ;  /* 0x0000001fff827819 */ /* 0x000fe40000011486 */
[-C--:B------:R-:W-:Y:S02]  /*55b0*/  LEA R227, P2, R132, R220.reuse, 0x1 ;  /* 0x000000dc84e37211 */ /* 0x080fe400078408ff */
[----:B------:R-:W-:-:S02]  /*55c0*/  LEA R230, P3, R134, R220, 0x1 ;  /* 0x000000dc86e67211 */ /* 0x000fc400078608ff */
[-C--:B------:R-:W-:Y:S02]  /*55d0*/  LEA.HI.X R234, R132, R3.reuse, R129, 0x1, P2 ;  /* 0x0000000384ea7211 */ /* 0x080fe400010f0c81 */
[----:B------:R-:W-:Y:S01]  /*55e0*/  LEA.HI.X R235, R134, R3, R130, 0x1, P3 ;  /* 0x0000000386eb7211 */ /* 0x000fe200018f0c82 */
[----:B------:R-:W-:Y:S01]  /*55f0*/  IMAD R121, R252, R4, RZ ;  /* 0x00000004fc797224 */ /* 0x000fe200078e02ff */
[----:B------:R-:W-:Y:S02]  /*5600*/  SHF.R.S32.HI R129, RZ, 0x1f, R136 ;  /* 0x0000001fff817819 */ /* 0x000fe40000011488 */
[----:B------:R-:W-:Y:S02]  /*5610*/  SHF.R.S32.HI R130, RZ, 0x1f, R138 ;  /* 0x0000001fff827819 */ /* 0x000fe4000001148a */
[----:B------:R-:W-:Y:S02]  /*5620*/  LEA R224, P2, R136, R220, 0x1 ;  /* 0x000000dc88e07211 */ /* 0x000fe400078408ff */
[----:B0-----:R-:W-:-:S04]  /*5630*/  SHF.R.U32.HI R183, RZ, 0x7, R8 ;  /* 0x00000007ffb77819 */ /* 0x001fc80000011608 */
[----:B------:R-:W-:Y:S02]  /*5640*/  SGXT.U32 R183, R183, 0x1 ;  /* 0x00000001b7b7781a */ /* 0x000fe40000000000 */
[----:B------:R-:W-:Y:S02]  /*5650*/  LEA R228, P3, R138, R220, 0x1 ;  /* 0x000000dc8ae47211 */ /* 0x000fe400078608ff */
[----:B------:R-:W-:Y:S01]  /*5660*/  LOP3.LUT R183, R183, 0x18, RZ, 0xfc, !PT ;  /* 0x00000018b7b77812 */ /* 0x000fe200078efcff */
[----:B------:R-:W-:Y:S01]  /*5670*/  IMAD.SHL.U32 R120, R121, 0x2, RZ ;  /* 0x0000000279787824 */ /* 0x000fe200078e00ff */
[-C--:B------:R-:W-:Y:S02]  /*5680*/  LEA.HI.X R233, R136, R3.reuse, R129, 0x1, P2 ;  /* 0x0000000388e97211 */ /* 0x080fe400010f0c81 */
[----:B------:R-:W-:Y:S01]  /*5690*/  LEA.HI.X R231, R138, R3, R130, 0x1, P3 ;  /* 0x000000038ae77211 */ /* 0x000fe200018f0c82 */
[-C--:B------:R-:W-:Y:S01]  /*56a0*/  IMAD R119, R183, R4.reuse, RZ ;  /* 0x00000004b7777224 */ /* 0x080fe200078e02ff */
[----:B------:R-:W-:Y:S01]  /*56b0*/  SHF.R.S32.HI R129, RZ, 0x1f, R140 ;  /* 0x0000001fff817819 */ /* 0x000fe2000001148c */
[----:B------:R-:W-:Y:S01]  /*56c0*/  IMAD R116, R250, R4, RZ ;  /* 0x00000004fa747224 */ /* 0x000fe200078e02ff */
[----:B------:R-:W-:-:S02]  /*56d0*/  SHF.R.S32.HI R130, RZ, 0x1f, R142 ;  /* 0x0000001fff827819 */ /* 0x000fc4000001148e */
[-C--:B------:R-:W-:Y:S02]  /*56e0*/  LEA R222, P2, R140, R220.reuse, 0x1 ;  /* 0x000000dc8cde7211 */ /* 0x080fe400078408ff */
[----:B------:R-:W-:Y:S01]  /*56f0*/  LEA R226, P3, R142, R220, 0x1 ;  /* 0x000000dc8ee27211 */ /* 0x000fe200078608ff */
[----:B------:R-:W-:Y:S01]  /*5700*/  IMAD.SHL.U32 R118, R119, 0x2, RZ ;  /* 0x0000000277767824 */ /* 0x000fe200078e00ff */
[-C--:B------:R-:W-:Y:S01]  /*5710*/  LEA.HI.X R225, R140, R3.reuse, R129, 0x1, P2 ;  /* 0x000000038ce17211 */ /* 0x080fe200010f0c81 */
[----:B------:R-:W-:Y:S01]  /*5720*/  IMAD.HI R121, R121, 0x2, RZ ;  /* 0x0000000279797827 */ /* 0x000fe200078e02ff */
[----:B------:R-:W-:Y:S02]  /*5730*/  LEA.HI.X R223, R142, R3, R130, 0x1, P3 ;  /* 0x000000038edf7211 */ /* 0x000fe400018f0c82 */
[----:B------:R-:W-:Y:S01]  /*5740*/  IADD3 R120, P2, P3, R120, UR16, R220 ;  /* 0x0000001078787c10 */ /* 0x000fe2000fb5e0dc */
[----:B------:R-:W-:Y:S02]  /*5750*/  IMAD R117, R251, R4, RZ ;  /* 0x00000004fb757224 */ /* 0x000fe400078e02ff */
[----:B------:R-:W-:-:S02]  /*5760*/  IMAD.SHL.U32 R124, R116, 0x2, RZ ;  /* 0x00000002747c7824 */ /* 0x000fc400078e00ff */
[----:B------:R-:W-:Y:S01]  /*5770*/  IMAD R114, R248, R4, RZ ;  /* 0x00000004f8727224 */ /* 0x000fe200078e02ff */
[--C-:B------:R-:W-:Y:S01]  /*5780*/  IADD3 R118, P4, P5, R118, UR16, R220.reuse ;  /* 0x0000001076767c10 */ /* 0x100fe2000fd9e0dc */
[----:B------:R-:W-:Y:S01]  /*5790*/  IMAD.HI R119, R119, 0x2, RZ ;  /* 0x0000000277777827 */ /* 0x000fe200078e02ff */
[--C-:B------:R-:W-:Y:S02]  /*57a0*/  IADD3.X R121, PT, PT, R121, UR17, R3.reuse, P2, P3 ;  /* 0x0000001179797c10 */ /* 0x100fe400097e6403 */
[----:B------:R-:W-:Y:S01]  /*57b0*/  IADD3 R124, P2, P3, R124, UR16, R220 ;  /* 0x000000107c7c7c10 */ /* 0x000fe2000fb5e0dc */
[----:B------:R-:W-:Y:S02]  /*57c0*/  IMAD.SHL.U32 R122, R117, 0x2, RZ ;  /* 0x00000002757a7824 */ /* 0x000fe400078e00ff */
[----:B------:R-:W-:Y:S01]  /*57d0*/  IMAD.HI R116, R116, 0x2, RZ ;  /* 0x0000000274747827 */ /* 0x000fe200078e02ff */
[----:B------:R-:W-:-:S03]  /*57e0*/  IADD3.X R119, PT, PT, R119, UR17, R3, P4, P5 ;  /* 0x0000001177777c10 */ /* 0x000fc6000a7ea403 */
[-C--:B------:R-:W-:Y:S02]  /*57f0*/  IMAD R115, R249, R4.reuse, RZ ;  /* 0x00000004f9737224 */ /* 0x080fe400078e02ff */
[----:B------:R-:W-:Y:S02]  /*5800*/  IMAD.SHL.U32 R128, R114, 0x2, RZ ;  /* 0x0000000272807824 */ /* 0x000fe400078e00ff */
[----:B------:R-:W-:Y:S01]  /*5810*/  IMAD R112, R246, R4, RZ ;  /* 0x00000004f6707224 */ /* 0x000fe200078e02ff */
[--C-:B------:R-:W-:Y:S01]  /*5820*/  IADD3 R122, P4, P5, R122, UR16, R220.reuse ;  /* 0x000000107a7a7c10 */ /* 0x100fe2000fd9e0dc */
[----:B------:R-:W-:Y:S01]  /*5830*/  IMAD.HI R117, R117, 0x2, RZ ;  /* 0x0000000275757827 */ /* 0x000fe200078e02ff */
[----:B------:R-:W-:Y:S02]  /*5840*/  IADD3.X R125, PT, PT, R116, UR17, R3, P2, P3 ;  /* 0x00000011747d7c10 */ /* 0x000fe400097e6403 */
[----:B------:R-:W-:Y:S01]  /*5850*/  IADD3 R128, P2, P3, R128, UR16, R220 ;  /* 0x0000001080807c10 */ /* 0x000fe2000fb5e0dc */
[----:B------:R-:W-:-:S02]  /*5860*/  IMAD.SHL.U32 R126, R115, 0x2, RZ ;  /* 0x00000002737e7824 */ /* 0x000fc400078e00ff */
        /* <DEDUP_REMOVED lines=31> */
[----:B------:R-:W-:-:S03]  /*5a60*/  LOP3.LUT R7, R2, 0x60, RZ, 0x3c, !PT ;  /* 0x0000006002077812 */ /* 0x000fc600078e3cff */
[-C--:B------:R-:W-:Y:S02]  /*5a70*/  IMAD R107, R241, R4.reuse, RZ ;  /* 0x00000004f16b7224 */ /* 0x080fe400078e02ff */
[----:B------:R-:W-:Y:S02]  /*5a80*/  IMAD.SHL.U32 R144, R106, 0x2, RZ ;  /* 0x000000026a907824 */ /* 0x000fe400078e00ff */
[-C--:B------:R-:W-:Y:S01]  /*5a90*/  IMAD R104, R221, R4.reuse, RZ ;  /* 0x00000004dd687224 */ /* 0x080fe200078e02ff */
[--C-:B------:R-:W-:Y:S01]  /*5aa0*/  IADD3.X R135, PT, PT, R111, UR17, R3.reuse, P4, P5 ;  /* 0x000000116f877c10 */ /* 0x100fe2000a7ea403 */
[----:B------:R-:W-:Y:S01]  /*5ab0*/  IMAD.HI R109, R109, 0x2, RZ ;  /* 0x000000026d6d7827 */ /* 0x000fe200078e02ff */
[--C-:B------:R-:W-:Y:S02]  /*5ac0*/  IADD3 R138, P4, P5, R138, UR16, R220.reuse ;  /* 0x000000108a8a7c10 */ /* 0x100fe4000fd9e0dc */
[----:B------:R-:W-:Y:S01]  /*5ad0*/  IADD3.X R141, PT, PT, R108, UR17, R3, P2, P3 ;  /* 0x000000116c8d7c10 */ /* 0x000fe200097e6403 */
[----:B------:R-:W-:Y:S01]  /*5ae0*/  IMAD.SHL.U32 R142, R107, 0x2, RZ ;  /* 0x000000026b8e7824 */ /* 0x000fe200078e00ff */
[----:B------:R-:W-:Y:S01]  /*5af0*/  IADD3 R144, P2, P3, R144, UR16, R220 ;  /* 0x0000001090907c10 */ /* 0x000fe2000fb5e0dc */
[----:B------:R-:W-:Y:S01]  /*5b00*/  IMAD.HI R106, R106, 0x2, RZ ;  /* 0x000000026a6a7827 */ /* 0x000fe200078e02ff */
[----:B------:R-:W-:Y:S03]  /*5b10*/  STS.U16 [R7+UR10+0x10300], R28 ;  /* 0x0103001c07007988 */ /* 0x000fe6000800040a */
[----:B------:R-:W-:-:S02]  /*5b20*/  IMAD R105, R239, R4, RZ ;  /* 0x00000004ef697224 */ /* 0x000fc400078e02ff */
[----:B------:R-:W-:Y:S02]  /*5b30*/  IMAD.SHL.U32 R148, R104, 0x2, RZ ;  /* 0x0000000268947824 */ /* 0x000fe400078e00ff */
[-C--:B------:R-:W-:Y:S01]  /*5b40*/  IMAD R102, R216, R4.reuse, RZ ;  /* 0x00000004d8667224 */ /* 0x080fe200078e02ff */
[----:B------:R-:W-:Y:S01]  /*5b50*/  STS.U16 [R7+UR10+0x10700], R29 ;  /* 0x0107001d07007988 */ /* 0x000fe2000800040a */
[----:B------:R-:W-:Y:S01]  /*5b60*/  IMAD.HI R107, R107, 0x2, RZ ;  /* 0x000000026b6b7827 */ /* 0x000fe200078e02ff */
[--C-:B------:R-:W-:Y:S02]  /*5b70*/  IADD3.X R139, PT, PT, R109, UR17, R3.reuse, P4, P5 ;  /* 0x000000116d8b7c10 */ /* 0x100fe4000a7ea403 */
[----:B------:R0:W-:Y:S01]  /*5b80*/  STS.U16 [R7+UR10+0x10b00], R152 ;  /* 0x010b009807007988 */ /* 0x0001e2000800040a */
[----:B------:R-:W-:Y:S01]  /*5b90*/  IMAD.SHL.U32 R146, R105, 0x2, RZ ;  /* 0x0000000269927824 */ /* 0x000fe200078e00ff */
[--C-:B------:R-:W-:Y:S01]  /*5ba0*/  IADD3 R142, P4, P5, R142, UR16, R220.reuse ;  /* 0x000000108e8e7c10 */ /* 0x100fe2000fd9e0dc */
[----:B------:R-:W-:Y:S01]  /*5bb0*/  IMAD.HI R104, R104, 0x2, RZ ;  /* 0x0000000268687827 */ /* 0x000fe200078e02ff */
[----:B------:R-:W-:Y:S01]  /*5bc0*/  IADD3.X R145, PT, PT, R106, UR17, R3, P2, P3 ;  /* 0x000000116a917c10 */ /* 0x000fe200097e6403 */
[----:B------:R-:W-:Y:S01]  /*5bd0*/  STS.U16 [R7+UR10+0x10f00], R153 ;  /* 0x010f009907007988 */ /* 0x000fe2000800040a */
[----:B------:R-:W-:Y:S01]  /*5be0*/  IADD3 R148, P2, P3, R148, UR16, R220 ;  /* 0x0000001094947c10 */ /* 0x000fe2000fb5e0dc */
[----:B------:R-:W-:-:S02]  /*5bf0*/  IMAD R103, R217, R4, RZ ;  /* 0x00000004d9677224 */ /* 0x000fc400078e02ff */
[----:B------:R-:W-:Y:S02]  /*5c00*/  IMAD R25, R214, R4, RZ ;  /* 0x00000004d6197224 */ /* 0x000fe400078e02ff */
[----:B0-----:R-:W-:Y:S01]  /*5c10*/  IMAD.SHL.U32 R152, R102, 0x2, RZ ;  /* 0x0000000266987824 */ /* 0x001fe200078e00ff */
[----:B------:R-:W-:Y:S01]  /*5c20*/  STS.U16 [R7+UR10+0x11300], R154 ;  /* 0x0113009a07007988 */ /* 0x000fe2000800040a */
[----:B------:R-:W-:Y:S01]  /*5c30*/  IMAD.HI R105, R105, 0x2, RZ ;  /* 0x0000000269697827 */ /* 0x000fe200078e02ff */
[--C-:B------:R-:W-:Y:S02]  /*5c40*/  IADD3.X R143, PT, PT, R107, UR17, R3.reuse, P4, P5 ;  /* 0x000000116b8f7c10 */ /* 0x100fe4000a7ea403 */
[----:B------:R-:W-:Y:S01]  /*5c50*/  STS.U16 [R7+UR10+0x11700], R155 ;  /* 0x0117009b07007988 */ /* 0x000fe2000800040a */
[----:B------:R-:W-:Y:S01]  /*5c60*/  IMAD.SHL.U32 R150, R103, 0x2, RZ ;  /* 0x0000000267967824 */ /* 0x000fe200078e00ff */
[----:B------:R-:W-:Y:S01]  /*5c70*/  IADD3 R146, P4, P5, R146, UR16, R220 ;  /* 0x0000001092927c10 */ /* 0x000fe2000fd9e0dc */
[----:B------:R-:W-:Y:S01]  /*5c80*/  IMAD.HI R102, R102, 0x2, RZ ;  /* 0x0000000266667827 */ /* 0x000fe200078e02ff */
[----:B------:R0:W-:Y:S01]  /*5c90*/  STS.U16 [R7+UR10+0x11b00], R156 ;  /* 0x011b009c07007988 */ /* 0x0001e2000800040a */
[----:B------:R-:W-:-:S02]  /*5ca0*/  IADD3.X R149, PT, PT, R104, UR17, R3, P2, P3 ;  /* 0x0000001168957c10 */ /* 0x000fc400097e6403 */
[-C--:B------:R-:W-:Y:S01]  /*5cb0*/  IMAD R29, R215, R4.reuse, RZ ;  /* 0x00000004d71d7224 */ /* 0x080fe200078e02ff */
[----:B------:R-:W-:Y:S01]  /*5cc0*/  IADD3 R152, P2, P3, R152, UR16, R220 ;  /* 0x0000001098987c10 */ /* 0x000fe2000fb5e0dc */
[----:B------:R-:W-:Y:S01]  /*5cd0*/  IMAD R27, R212, R4, RZ ;  /* 0x00000004d41b7224 */ /* 0x000fe200078e02ff */
[----:B------:R-:W-:Y:S01]  /*5ce0*/  IADD3.X R147, PT, PT, R105, UR17, R3, P4, P5 ;  /* 0x0000001169937c10 */ /* 0x000fe2000a7ea403 */
[----:B------:R-:W-:-:S04]  /*5cf0*/  IMAD.HI R103, R103, 0x2, RZ ;  /* 0x0000000267677827 */ /* 0x000fc800078e02ff */
[----:B0-----:R-:W-:Y:S01]  /*5d00*/  IMAD.SHL.U32 R156, R25, 0x2, RZ ;  /* 0x00000002199c7824 */ /* 0x001fe200078e00ff */
[--C-:B------:R-:W-:Y:S01]  /*5d10*/  IADD3 R150, P4, P5, R150, UR16, R220.reuse ;  /* 0x0000001096967c10 */ /* 0x100fe2000fd9e0dc */
[----:B------:R-:W-:Y:S01]  /*5d20*/  IMAD.SHL.U32 R154, R29, 0x2, RZ ;  /* 0x000000021d9a7824 */ /* 0x000fe200078e00ff */
[----:B------:R-:W-:Y:S01]  /*5d30*/  IADD3.X R153, PT, PT, R102, UR17, R3, P2, P3 ;  /* 0x0000001166997c10 */ /* 0x000fe200097e6403 */
[----:B------:R-:W-:Y:S01]  /*5d40*/  IMAD.HI R25, R25, 0x2, RZ ;  /* 0x0000000219197827 */ /* 0x000fe200078e02ff */
[----:B------:R-:W-:-:S03]  /*5d50*/  IADD3 R156, P2, P3, R156, UR16, R220 ;  /* 0x000000109c9c7c10 */ /* 0x000fc6000fb5e0dc */
[-C--:B------:R-:W-:Y:S02]  /*5d60*/  IMAD R28, R213, R4.reuse, RZ ;  /* 0x00000004d51c7224 */ /* 0x080fe400078e02ff */
[----:B------:R-:W-:Y:S02]  /*5d70*/  IMAD.SHL.U32 R160, R27, 0x2, RZ ;  /* 0x000000021ba07824 */ /* 0x000fe400078e00ff */
[----:B------:R-:W-:Y:S01]  /*5d80*/  IMAD R22, R209, R4, RZ ;  /* 0x00000004d1167224 */ /* 0x000fe200078e02ff */
[----:B------:R0:W-:Y:S01]  /*5d90*/  STS.U16 [R7+UR10+0x11f00], R157 ;  /* 0x011f009d07007988 */ /* 0x0001e2000800040a */
[----:B------:R-:W-:Y:S01]  /*5da0*/  IMAD.HI R29, R29, 0x2, RZ ;  /* 0x000000021d1d7827 */ /* 0x000fe200078e02ff */
[--C-:B------:R-:W-:Y:S02]  /*5db0*/  IADD3.X R151, PT, PT, R103, UR17, R3.reuse, P4, P5 ;  /* 0x0000001167977c10 */ /* 0x100fe4000a7ea403 */
[----:B------:R-:W-:Y:S01]  /*5dc0*/  IADD3 R154, P4, P5, R154, UR16, R220 ;  /* 0x000000109a9a7c10 */ /* 0x000fe2000fd9e0dc */
[----:B------:R-:W-:Y:S01]  /*5dd0*/  IMAD.SHL.U32 R158, R28, 0x2, RZ ;  /* 0x000000021c9e7824 */ /* 0x000fe200078e00ff */
[----:B-1----:R1:W-:Y:S06]  /*5de0*/  MEMBAR.ALL.CTA ;  /* 0x0000000000007992 */ /* 0x0023ec0000008000 */
[----:B-1----:R-:W1:Y:S01]  /*5df0*/  FENCE.VIEW.ASYNC.S ;  /* 0x00000000000073c6 */ /* 0x002e620000000000 */
[----:B------:R-:W-:Y:S01]  /*5e00*/  IMAD.HI R27, R27, 0x2, RZ ;  /* 0x000000021b1b7827 */ /* 0x000fe200078e02ff */
[----:B0-----:R-:W-:-:S03]  /*5e10*/  IADD3.X R157, PT, PT, R25, UR17, R3, P2, P3 ;  /* 0x00000011199d7c10 */ /* 0x001fc600097e6403 */
[-C--:B------:R-:W-:Y:S01]  /*5e20*/  IMAD R24, R210, R4.reuse, RZ ;  /* 0x00000004d2187224 */ /* 0x080fe200078e02ff */
[--C-:B------:R-:W-:Y:S01]  /*5e30*/  IADD3 R160, P2, P3, R160, UR16, R220.reuse ;  /* 0x00000010a0a07c10 */ /* 0x100fe2000fb5e0dc */
[----:B------:R-:W-:Y:S02]  /*5e40*/  IMAD.SHL.U32 R164, R22, 0x2, RZ ;  /* 0x0000000216a47824 */ /* 0x000fe400078e00ff */
[----:B------:R-:W-:Y:S01]  /*5e50*/  IMAD R21, R207, R4, RZ ;  /* 0x00000004cf157224 */ /* 0x000fe200078e02ff */
[--C-:B------:R-:W-:Y:S01]  /*5e60*/  IADD3.X R155, PT, PT, R29, UR17, R3.reuse, P4, P5 ;  /* 0x000000111d9b7c10 */ /* 0x100fe2000a7ea403 */
[----:B------:R-:W-:Y:S01]  /*5e70*/  IMAD.HI R28, R28, 0x2, RZ ;  /* 0x000000021c1c7827 */ /* 0x000fe200078e02ff */
[--C-:B------:R-:W-:Y:S02]  /*5e80*/  IADD3 R158, P4, P5, R158, UR16, R220.reuse ;  /* 0x000000109e9e7c10 */ /* 0x100fe4000fd9e0dc */
[--C-:B------:R-:W-:Y:S01]  /*5e90*/  IADD3.X R161, PT, PT, R27, UR17, R3.reuse, P2, P3 ;  /* 0x000000111ba17c10 */ /* 0x100fe200097e6403 */
[----:B------:R-:W-:Y:S01]  /*5ea0*/  IMAD.SHL.U32 R162, R24, 0x2, RZ ;  /* 0x0000000218a27824 */ /* 0x000fe200078e00ff */
[----:B------:R-:W-:Y:S01]  /*5eb0*/  IADD3 R164, P2, P3, R164, UR16, R220 ;  /* 0x00000010a4a47c10 */ /* 0x000fe2000fb5e0dc */
        /* <DEDUP_REMOVED lines=34> */
[-C--:B------:R-:W-:Y:S01]  /*60e0*/  IMAD R14, R197, R4.reuse, RZ ;  /* 0x00000004c50e7224 */ /* 0x080fe200078e02ff */
[--C-:B------:R-:W-:Y:S01]  /*60f0*/  IADD3 R174, P5, P4, R174, UR16, R220.reuse ;  /* 0x00000010aeae7c10 */ /* 0x100fe2000fcbe0dc */
[----:B------:R-:W-:Y:S01]  /*6100*/  IMAD.HI R18, R18, 0x2, RZ ;  /* 0x0000000212127827 */ /* 0x000fe200078e02ff */
[----:B------:R-:W-:Y:S02]  /*6110*/  IADD3.X R177, PT, PT, R16, UR17, R3, P2, P3 ;  /* 0x0000001110b17c10 */ /* 0x000fe400097e6403 */
[----:B------:R-:W-:Y:S01]  /*6120*/  IADD3 R180, P2, P3, R180, UR16, R220 ;  /* 0x00000010b4b47c10 */ /* 0x000fe2000fb5e0dc */
[----:B------:R-:W-:-:S02]  /*6130*/  IMAD R26, R184, R4, RZ ;  /* 0x00000004b81a7224 */ /* 0x000fc400078e02ff */
[----:B------:R-:W-:Y:S02]  /*6140*/  IMAD.SHL.U32 R178, R17, 0x2, RZ ;  /* 0x0000000211b27824 */ /* 0x000fe400078e00ff */
        /* <DEDUP_REMOVED lines=16> */
[----:B------:R-:W-:Y:S01]  /*6250*/  IADD3 R182, P5, P4, R182, UR16, R220 ;  /* 0x00000010b6b67c10 */ /* 0x000fe2000fcbe0dc */
[----:B------:R-:W-:Y:S02]  /*6260*/  IMAD R7, R186, R4, RZ ;  /* 0x00000004ba077224 */ /* 0x000fe400078e02ff */
[----:B------:R-:W-:-:S04]  /*6270*/  IMAD.HI R13, R13, 0x2, RZ ;  /* 0x000000020d0d7827 */ /* 0x000fc800078e02ff */
[-C--:B------:R-:W-:Y:S01]  /*6280*/  IMAD R16, R185, R4.reuse, RZ ;  /* 0x00000004b9107224 */ /* 0x080fe200078e02ff */
[--C-:B------:R-:W-:Y:S01]  /*6290*/  IADD3.X R185, PT, PT, R14, UR17, R3.reuse, P2, P3 ;  /* 0x000000110eb97c10 */ /* 0x100fe200097e6403 */
[----:B------:R-:W-:Y:S01]  /*62a0*/  IMAD R11, R192, R4, RZ ;  /* 0x00000004c00b7224 */ /* 0x000fe200078e02ff */
[----:B------:R-:W-:Y:S01]  /*62b0*/  IADD3 R188, P2, P3, R188, UR16, R220 ;  /* 0x00000010bcbc7c10 */ /* 0x000fe2000fb5e0dc */
[----:B------:R-:W-:Y:S02]  /*62c0*/  IMAD.SHL.U32 R186, R12, 0x2, RZ ;  /* 0x000000020cba7824 */ /* 0x000fe400078e00ff */
[----:B------:R-:W-:Y:S01]  /*62d0*/  IMAD.HI R10, R10, 0x2, RZ ;  /* 0x000000020a0a7827 */ /* 0x000fe200078e02ff */
[----:B------:R-:W-:-:S03]  /*62e0*/  IADD3.X R183, PT, PT, R13, UR17, R3, P5, P4 ;  /* 0x000000110db77c10 */ /* 0x000fc6000afe8403 */
[----:B------:R-:W-:Y:S01]  /*62f0*/  IMAD.SHL.U32 R192, R9, 0x2, RZ ;  /* 0x0000000209c07824 */ /* 0x000fe200078e00ff */
[----:B------:R-:W-:Y:S01]  /*6300*/  IADD3 R186, P5, P4, R186, UR16, R220 ;  /* 0x00000010baba7c10 */ /* 0x000fe2000fcbe0dc */
[----:B------:R-:W-:-:S04]  /*6310*/  IMAD.HI R12, R12, 0x2, RZ ;  /* 0x000000020c0c7827 */ /* 0x000fc800078e02ff */
[----:B------:R-:W-:Y:S01]  /*6320*/  IMAD R19, R189, R4, RZ ;  /* 0x00000004bd137224 */ /* 0x000fe200078e02ff */
[----:B------:R-:W-:Y:S01]  /*6330*/  IADD3.X R189, PT, PT, R10, UR17, R3, P2, P3 ;  /* 0x000000110abd7c10 */ /* 0x000fe200097e6403 */
[----:B------:R-:W-:Y:S01]  /*6340*/  IMAD.SHL.U32 R190, R11, 0x2, RZ ;  /* 0x000000020bbe7824 */ /* 0x000fe200078e00ff */
[----:B------:R-:W-:Y:S01]  /*6350*/  IADD3 R192, P2, P3, R192, UR16, R220 ;  /* 0x00000010c0c07c10 */ /* 0x000fe2000fb5e0dc */
[----:B------:R-:W-:-:S04]  /*6360*/  IMAD.HI R9, R9, 0x2, RZ ;  /* 0x0000000209097827 */ /* 0x000fc800078e02ff */
[----:B------:R-:W-:Y:S02]  /*6370*/  IMAD.SHL.U32 R196, R7, 0x2, RZ ;  /* 0x0000000207c47824 */ /* 0x000fe400078e00ff */
[-C--:B------:R-:W-:Y:S02]  /*6380*/  IMAD R25, R195, R4.reuse, RZ ;  /* 0x00000004c3197224 */ /* 0x080fe400078e02ff */
[----:B------:R-:W-:Y:S01]  /*6390*/  IMAD R13, R187, R4, RZ ;  /* 0x00000004bb0d7224 */ /* 0x000fe200078e02ff */
[----:B------:R-:W-:Y:S01]  /*63a0*/  IADD3.X R187, PT, PT, R12, UR17, R3, P5, P4 ;  /* 0x000000110cbb7c10 */ /* 0x000fe2000afe8403 */
[----:B------:R-:W-:Y:S01]  /*63b0*/  IMAD.HI R11, R11, 0x2, RZ ;  /* 0x000000020b0b7827 */ /* 0x000fe200078e02ff */
[----:B------:R-:W-:-:S03]  /*63c0*/  IADD3 R190, P5, P4, R190, UR16, R220 ;  /* 0x00000010bebe7c10 */ /* 0x000fc6000fcbe0dc */
[----:B------:R-:W-:Y:S01]  /*63d0*/  IMAD R10, R193, R4, RZ ;  /* 0x00000004c10a7224 */ /* 0x000fe200078e02ff */
[----:B------:R-:W-:Y:S01]  /*63e0*/  IADD3.X R193, PT, PT, R9, UR17, R3, P2, P3 ;  /* 0x0000001109c17c10 */ /* 0x000fe200097e6403 */
[----:B------:R-:W-:Y:S01]  /*63f0*/  IMAD.SHL.U32 R194, R8, 0x2, RZ ;  /* 0x0000000208c27824 */ /* 0x000fe200078e00ff */
[----:B------:R-:W-:Y:S01]  /*6400*/  IADD3 R196, P2, P3, R196, UR16, R220 ;  /* 0x00000010c4c47c10 */ /* 0x000fe2000fb5e0dc */
[----:B------:R-:W-:-:S04]  /*6410*/  IMAD.HI R7, R7, 0x2, RZ ;  /* 0x0000000207077827 */ /* 0x000fc800078e02ff */
        /* <DEDUP_REMOVED lines=10> */
[----:B------:R-:W-:Y:S01]  /*64c0*/  IMAD.SHL.U32 R204, R19, 0x2, RZ ;  /* 0x0000000213cc7824 */ /* 0x000fe200078e00ff */
[--C-:B------:R-:W-:Y:S01]  /*64d0*/  IADD3 R198, P5, P4, R198, UR16, R220.reuse ;  /* 0x00000010c6c67c10 */ /* 0x100fe2000fcbe0dc */
[----:B------:R-:W-:Y:S01]  /*64e0*/  IMAD.HI R26, R26, 0x2, RZ ;  /* 0x000000021a1a7827 */ /* 0x000fe200078e02ff */
[----:B------:R-:W-:Y:S02]  /*64f0*/  IADD3.X R201, PT, PT, R25, UR17, R3, P2, P3 ;  /* 0x0000001119c97c10 */ /* 0x000fe400097e6403 */
[----:B------:R-:W-:Y:S01]  /*6500*/  IADD3 R204, P2, P3, R204, UR16, R220 ;  /* 0x00000010cccc7c10 */ /* 0x000fe2000fb5e0dc */
[----:B------:R-:W-:Y:S02]  /*6510*/  IMAD.SHL.U32 R202, R22, 0x2, RZ ;  /* 0x0000000216ca7824 */ /* 0x000fe400078e00ff */
[----:B------:R-:W-:-:S04]  /*6520*/  IMAD.HI R19, R19, 0x2, RZ ;  /* 0x0000000213137827 */ /* 0x000fc800078e02ff */
[----:B------:R-:W-:Y:S02]  /*6530*/  IMAD.SHL.U32 R208, R13, 0x2, RZ ;  /* 0x000000020dd07824 */ /* 0x000fe400078e00ff */
[----:B------:R-:W-:Y:S01]  /*6540*/  IMAD R8, R199, R4, RZ ;  /* 0x00000004c7087224 */ /* 0x000fe200078e02ff */
[----:B------:R-:W-:Y:S01]  /*6550*/  IADD3.X R199, PT, PT, R26, UR17, R3, P5, P4 ;  /* 0x000000111ac77c10 */ /* 0x000fe2000afe8403 */
[----:B------:R-:W-:Y:S01]  /*6560*/  IMAD.HI R22, R22, 0x2, RZ ;  /* 0x0000000216167827 */ /* 0x000fe200078e02ff */
[----:B------:R-:W-:-:S03]  /*6570*/  IADD3 R202, P5, P4, R202, UR16, R220 ;  /* 0x00000010caca7c10 */ /* 0x000fc6000fcbe0dc */
[----:B------:R-:W-:Y:S01]  /*6580*/  IMAD R7, R205, R4, RZ ;  /* 0x00000004cd077224 */ /* 0x000fe200078e02ff */
        /* <DEDUP_REMOVED lines=10> */
[C---:B------:R-:W-:Y:S02]  /*6630*/  IMAD.SHL.U32 R210, R10.reuse, 0x2, RZ ;  /* 0x000000020ad27824 */ /* 0x040fe400078e00ff */
[----:B------:R-:W-:-:S04]  /*6640*/  IMAD.HI R11, R10, 0x2, RZ ;  /* 0x000000020a0b7827 */ /* 0x000fc800078e02ff */
[----:B------:R-:W-:Y:S01]  /*6650*/  IMAD.HI R8, R8, 0x2, RZ ;  /* 0x0000000208087827 */ /* 0x000fe200078e02ff */
[----:B------:R-:W-:-:S03]  /*6660*/  IADD3.X R207, PT, PT, R16, UR17, R3, P5, P4 ;  /* 0x0000001110cf7c10 */ /* 0x000fc6000afe8403 */
[C---:B------:R-:W-:Y:S02]  /*6670*/  IMAD.SHL.U32 R214, R7.reuse, 0x2, RZ ;  /* 0x0000000207d67824 */ /* 0x040fe400078e00ff */
[----:B------:R-:W-:Y:S01]  /*6680*/  IMAD.HI R10, R7, 0x2, RZ ;  /* 0x00000002070a7827 */ /* 0x000fe200078e02ff */
[----:B-1----:R-:W-:Y:S03]  /*6690*/  BAR.SYNC.DEFER_BLOCKING 0x0 ;  /* 0x0000000000007b1d */ /* 0x002fe60000010000 */
[----:B------:R-:W-:Y:S01]  /*66a0*/  IMAD R7, R211, R4, RZ ;  /* 0x00000004d3077224 */ /* 0x000fe200078e02ff */
[----:B------:R-:W-:Y:S02]  /*66b0*/  IADD3 R210, P5, P4, R210, UR16, R220 ;  /* 0x00000010d2d27c10 */ /* 0x000fe4000fcbe0dc */
[----:B------:R-:W-:Y:S01]  /*66c0*/  IADD3.X R213, PT, PT, R8, UR17, R3, P2, P3 ;  /* 0x0000001108d57c10 */ /* 0x000fe200097e6403 */
[----:B------:R-:W-:-:S02]  /*66d0*/  IMAD.SHL.U32 R216, R7, 0x2, RZ ;  /* 0x0000000207d87824 */ /* 0x000fc400078e00ff */
[----:B------:R-:W-:Y:S01]  /*66e0*/  IMAD.HI R9, R7, 0x2, RZ ;  /* 0x0000000207097827 */ /* 0x000fe200078e02ff */
[----:B------:R-:W-:-:S03]  /*66f0*/  IADD3.X R211, PT, PT, R11, UR17, R3, P5, P4 ;  /* 0x000000110bd37c10 */ /* 0x000fc6000afe8403 */
[-C--:B------:R-:W-:Y:S02]  /*6700*/  IMAD R8, R219, R4.reuse, RZ ;  /* 0x00000004db087224 */ /* 0x080fe400078e02ff */
[----:B------:R-:W-:Y:S01]  /*6710*/  IMAD R7, R218, R4, RZ ;  /* 0x00000004da077224 */ /* 0x000fe200078e02ff */
[--C-:B------:R-:W-:Y:S01]  /*6720*/  IADD3 R214, P5, P4, R214, UR16, R220.reuse ;  /* 0x00000010d6d67c10 */ /* 0x100fe2000fcbe0dc */
[----:B------:R-:W-:Y:S01]  /*6730*/  IMAD.SHL.U32 R218, R8, 0x2, RZ ;  /* 0x0000000208da7824 */ /* 0x000fe200078e00ff */
[--C-:B------:R-:W-:Y:S01]  /*6740*/  IADD3 R216, P2, P3, R216, UR16, R220.reuse ;  /* 0x00000010d8d87c10 */ /* 0x100fe2000fb5e0dc */
[C---:B------:R-:W-:Y:S01]  /*6750*/  IMAD.SHL.U32 R221, R7.reuse, 0x2, RZ ;  /* 0x0000000207dd7824 */ /* 0x040fe200078e00ff */
[--C-:B------:R-:W-:Y:S01]  /*6760*/  IADD3.X R215, PT, PT, R10, UR17, R3.reuse, P5, P4 ;  /* 0x000000110ad77c10 */ /* 0x100fe2000afe8403 */
[----:B------:R-:W-:Y:S01]  /*6770*/  IMAD.HI R7, R7, 0x2, RZ ;  /* 0x0000000207077827 */ /* 0x000fe200078e02ff */
[----:B------:R-:W-:Y:S02]  /*6780*/  IADD3 R218, P5, P4, R218, UR16, R220 ;  /* 0x00000010dada7c10 */ /* 0x000fe4000fcbe0dc */
[----:B------:R-:W-:-:S02]  /*6790*/  IADD3.X R217, PT, PT, R9, UR17, R3, P2, P3 ;  /* 0x0000001109d97c10 */ /* 0x000fc400097e6403 */
[----:B------:R-:W-:-:S04]  /*67a0*/  IADD3 R220, P2, P3, R221, UR16, R220 ;  /* 0x00000010dddc7c10 */ /* 0x000fc8000fb5e0dc */
[--C-:B------:R-:W-:Y:S02]  /*67b0*/  IADD3.X R221, PT, PT, R7, UR17, R3.reuse, P2, P3 ;  /* 0x0000001107dd7c10 */ /* 0x100fe400097e6403 */
[----:B------:R-:W-:Y:S01]  /*67c0*/  ISETP.LT.OR P2, PT, R238, 0x80, P0 ;  /* 0x00000080ee00780c */ /* 0x000fe20000741670 */
[----:B------:R-:W-:Y:S02]  /*67d0*/  UIADD3 UR4, UPT, UPT, UR10, 0x8000, URZ ;  /* 0x000080000a047890 */ /* 0x000fe4000fffe0ff */
[----:B------:R-:W-:Y:S01]  /*67e0*/  UIADD3 UR5, UPT, UPT, UR10, 0x14000, URZ ;  /* 0x000140000a057890 */ /* 0x000fe2000fffe0ff */
[----:B------:R-:W-:Y:S01]  /*67f0*/  IMAD.HI R8, R8, 0x2, RZ ;  /* 0x0000000208087827 */ /* 0x000fe200078e02ff */
[----:B------:R-:W-:Y:S02]  /*6800*/  USHF.R.U32.HI UR19, URZ, 0x4, UR4 ;  /* 0x00000004ff137899 */ /* 0x000fe40008011604 */
[----:B------:R-:W-:Y:S02]  /*6810*/  USHF.R.U32.HI UR22, URZ, 0x4, UR5 ;  /* 0x00000004ff167899 */ /* 0x000fe40008011605 */
[----:B------:R-:W-:Y:S01]  /*6820*/  IADD3.X R219, PT, PT, R8, UR17, R3, P5, P4 ;  /* 0x0000001108db7c10 */ /* 0x000fe2000afe8403 */
[----:B------:R-:W-:Y:S01]  /*6830*/  UMOV UR4, URZ ;  /* 0x000000ff00047c82 */ /* 0x000fe20008000000 */
[----:B------:R-:W-:-:S02]  /*6840*/  UMOV UR5, URZ ;  /* 0x000000ff00057c82 */ /* 0x000fc40008000000 */
[----:B------:R-:W-:Y:S06]  /*6850*/  @P2 BRA `(.L_x_6) ;  /* 0x0000000000dc2947 */ /* 0x000fec0003800000 */
[----:B------:R-:W-:Y:S02]  /*6860*/  USHF.R.U32.HI UR13, URZ, 0x4, UR10 ;  /* 0x00000004ff0d7899 */ /* 0x000fe4000801160a */
[----:B------:R-:W-:Y:S02]  /*6870*/  UIADD3 UR7, UPT, UPT, UR10, 0x10000, URZ ;  /* 0x000100000a077890 */ /* 0x000fe4000fffe0ff */
[----:B------:R-:W-:Y:S02]  /*6880*/  USGXT.U32 UR13, UR13, 0xe ;  /* 0x0000000e0d0d789a */ /* 0x000fe40008000000 */
[----:B------:R-:W-:Y:S02]  /*6890*/  USHF.R.U32.HI UR7, URZ, 0x4, UR7 ;  /* 0x00000004ff077899 */ /* 0x000fe40008011607 */
[----:B------:R-:W-:Y:S02]  /*68a0*/  UIADD3 UR36, UP1, UPT, UR13, 0x4000080, URZ ;  /* 0x040000800d247890 */ /* 0x000fe4000ff3e0ff */
[----:B------:R-:W-:Y:S01]  /*68b0*/  USGXT.U32 UR14, UR7, 0xe ;  /* 0x0000000e070e789a */ /* 0x000fe20008000000 */
[----:B------:R-:W-:Y:S01]  /*68c0*/  UMOV UR6, URZ ;  /* 0x000000ff00067c82 */ /* 0x000fe20008000000 */
[----:B------:R-:W-:Y:S01]  /*68d0*/  UMOV UR8, URZ ;  /* 0x000000ff00087c82 */ /* 0x000fe20008000000 */
[----:B------:R-:W-:-:S02]  /*68e0*/  UIADD3.X UR37, UPT, UPT, UR6, 0x40004040, URZ, UP1, !UPT ;  /* 0x4000404006257890 */ /* 0x000fc40008ffe4ff */
[----:B------:R-:W-:Y:S01]  /*68f0*/  UIADD3 UR42, UP1, UPT, UR14, 0x2, URZ ;  /* 0x000000020e2a7890 */ /* 0x000fe2000ff3e0ff */
[----:B------:R-:W-:Y:S01]  /*6900*/  UMOV UR6, UR12 ;  /* 0x0000000c00067c82 */ /* 0x000fe20008000000 */
[----:B------:R-:W-:Y:S02]  /*6910*/  UMOV UR7, URZ ;  /* 0x000000ff00077c82 */ /* 0x000fe40008000000 */
[----:B------:R-:W-:Y:S01]  /*6920*/  UIADD3.X UR43, UPT, UPT, UR8, 0x40004040, URZ, UP1, !UPT ;  /* 0x40004040082b7890 */ /* 0x000fe20008ffe4ff */
[----:B------:R-:W-:Y:S01]  /*6930*/  UMOV UR18, UR6 ;  /* 0x0000000600127c82 */ /* 0x000fe20008000000 */
[----:B------:R-:W-:Y:S02]  /*6940*/  ULOP3.LUT UR6, UR13, 0x4000000, URZ, 0xfc, !UPT ;  /* 0x040000000d067892 */ /* 0x000fe4000f8efcff */
[----:B------:R-:W-:Y:S02]  /*6950*/  UIADD3.64 UR44, UPT, UPT, UR36, 0x80, URZ ;  /* 0x00000080242c7897 */ /* 0x000fe4000fffe0ff */
[----:B------:R-:W-:-:S02]  /*6960*/  UIADD3.64 UR46, UPT, UPT, UR42, 0x2, URZ ;  /* 0x000000022a2e7897 */ /* 0x000fc4000fffe0ff */
[----:B------:R-:W-:Y:S02]  /*6970*/  UIADD3.64 UR48, UPT, UPT, UR36, 0x100, URZ ;  /* 0x0000010024307897 */ /* 0x000fe4000fffe0ff */
[----:B------:R-:W-:Y:S02]  /*6980*/  UIADD3.64 UR50, UPT, UPT, UR42, 0x4, URZ ;  /* 0x000000042a327897 */ /* 0x000fe4000fffe0ff */
[----:B------:R-:W-:Y:S02]  /*6990*/  UIADD3.64 UR52, UPT, UPT, UR36, 0x180, URZ ;  /* 0x0000018024347897 */ /* 0x000fe4000fffe0ff */
[----:B------:R-:W-:Y:S02]  /*69a0*/  UIADD3.64 UR54, UPT, UPT, UR42, 0x1fe, URZ ;  /* 0x000001fe2a367897 */ /* 0x000fe4000fffe0ff */
[----:B------:R-:W-:Y:S02]  /*69b0*/  UIADD3.64 UR56, UPT, UPT, UR36, 0x200, URZ ;  /* 0x0000020024387897 */ /* 0x000fe4000fffe0ff */
[----:B------:R-:W-:-:S02]  /*69c0*/  UIADD3.64 UR58, UPT, UPT, UR42, 0x200, URZ ;  /* 0x000002002a3a7897 */ /* 0x000fc4000fffe0ff */
[----:B------:R-:W-:Y:S02]  /*69d0*/  UIADD3.64 UR60, UPT, UPT, UR36, 0x280, URZ ;  /* 0x00000280243c7897 */ /* 0x000fe4000fffe0ff */
[----:B------:R-:W-:Y:S01]  /*69e0*/  UIADD3.64 UR62, UPT, UPT, UR42, 0x202, URZ ;  /* 0x000002022a3e7897 */ /* 0x000fe2000fffe0ff */
[----:B------:R-:W-:Y:S01]  /*69f0*/  UMOV UR26, 0x0 ;  /* 0x00000000001a7882 */ /* 0x000fe20000000000 */
[----:B------:R-:W-:Y:S01]  /*6a00*/  UMOV UR27, 0x8108490 ;  /* 0x08108490001b7882 */ /* 0x000fe20000000000 */
[----:B------:R-:W-:Y:S01]  /*6a10*/  UIADD3.64 UR64, UPT, UPT, UR36, 0x300, URZ ;  /* 0x0000030024407897 */ /* 0x000fe2000fffe0ff */
[----:B------:R-:W-:Y:S01]  /*6a20*/  UMOV UR7, 0x40004040 ;  /* 0x4000404000077882 */ /* 0x000fe20000000000 */
[----:B------:R-:W-:Y:S01]  /*6a30*/  UIADD3.64 UR66, UPT, UPT, UR42, 0x204, URZ ;  /* 0x000002042a427897 */ /* 0x000fe2000fffe0ff */
[----:B------:R-:W-:Y:S01]  /*6a40*/  UMOV UR15, 0x40004040 ;  /* 0x40004040000f7882 */ /* 0x000fe20000000000 */
[----:B------:R-:W-:Y:S01]  /*6a50*/  UMOV UR28, 0x0 ;  /* 0x00000000001c7882 */ /* 0x000fe20000000000 */
[----:B------:R-:W-:Y:S01]  /*6a60*/  UMOV UR29, 0x8108490 ;  /* 0x08108490001d7882 */ /* 0x000fe20000000000 */
[----:B------:R-:W-:Y:S01]  /*6a70*/  UMOV UR24, 0x0 ;  /* 0x0000000000187882 */ /* 0x000fe20000000000 */
[----:B------:R-:W-:Y:S01]  /*6a80*/  UMOV UR25, 0x8108490 ;  /* 0x0810849000197882 */ /* 0x000fe20000000000 */
[----:B------:R0:W-:Y:S01]  /*6a90*/  UTCHMMA gdesc[UR6], gdesc[UR14], tmem[UR9], tmem[UR26], idesc[UR27], !UPT ;  /* 0x00ff1a0e060075ea */ /* 0x0001e2000f800009 */
[----:B------:R-:W-:Y:S01]  /*6aa0*/  UMOV UR30, 0x0 ;  /* 0x00000000001e7882 */ /* 0x000fe20000000000 */
[----:B------:R-:W-:Y:S01]  /*6ab0*/  UMOV UR31, 0x8108490 ;  /* 0x08108490001f7882 */ /* 0x000fe20000000000 */
[----:B------:R0:W-:Y:S01]  /*6ac0*/  UTCHMMA gdesc[UR36], gdesc[UR42], tmem[UR9], tmem[UR28], idesc[UR29], UPT ;  /* 0x00ff1c2a240075ea */ /* 0x0001e2000b800009 */
        /* <DEDUP_REMOVED lines=12> */
[----:B------:R0:W-:Y:S01]  /*6b90*/  UTCHMMA gdesc[UR60], gdesc[UR62], tmem[UR9], tmem[UR40], idesc[UR41], UPT ;  /* 0x00ff283e3c0075ea */ /* 0x0001e2000b800009 */
[----:B------:R0:W-:Y:S01]  /*6ba0*/  UTCHMMA gdesc[UR64], gdesc[UR66], tmem[UR9], tmem[UR38], idesc[UR39], UPT ;  /* 0x00ff2642400075ea */ /* 0x0001e2000b800009 */
[----:B------:R0:W-:Y:S01]  /*6bb0*/  UTCBAR [UR18], URZ ;  /* 0x000000ff120073e9 */ /* 0x0001e200080000ff */
[----:B------:R-:W-:Y:S01]  /*6bc0*/  NOP ;  /* 0x0000000000007918 */ /* 0x000fe20000000000 */
.L_x_6:
[----:B------:R-:W-:Y:S01]  /*6bd0*/  SHF.R.S32.HI R3, RZ, 0x1f, R238 ;  /* 0x0000001fff037819 */ /* 0x000fe200000114ee */
[----:B0-----:R-:W-:Y:S01]  /*6be0*/  USGXT.U32 UR6, UR19, 0xe ;  /* 0x0000000e1306789a */ /* 0x001fe20008000000 */
[----:B------:R-:W-:Y:S01]  /*6bf0*/  IADD3 R106, P2, PT, R227, UR16, RZ ;  /* 0x00000010e36a7c10 */ /* 0x000fe2000ff5e0ff */
[----:B------:R-:W-:Y:S01]  /*6c00*/  USGXT.U32 UR8, UR22, 0xe ;  /* 0x0000000e1608789a */ /* 0x000fe20008000000 */
[----:B------:R-:W-:Y:S01]  /*6c10*/  LEA.HI R3, R3, R238, RZ, 0x7 ;  /* 0x000000ee03037211 */ /* 0x000fe200078f38ff */
[----:B------:R-:W-:Y:S01]  /*6c20*/  UIADD3 UR24, UP1, UPT, UR6, 0x4000080, URZ ;  /* 0x0400008006187890 */ /* 0x000fe2000ff3e0ff */
[----:B------:R-:W-:Y:S01]  /*6c30*/  IADD3.X R107, PT, PT, R234, UR17, RZ, P2, !PT ;  /* 0x00000011ea6b7c10 */ /* 0x000fe200097fe4ff */
[----:B------:R-:W-:Y:S01]  /*6c40*/  UIADD3 UR22, UP2, UPT, UR8, 0x2, URZ ;  /* 0x0000000208167890 */ /* 0x000fe2000ff5e0ff */
[----:B------:R-:W-:Y:S01]  /*6c50*/  SHF.R.S32.HI R3, RZ, 0x7, R3 ;  /* 0x00000007ff037819 */ /* 0x000fe20000011403 */
[----:B------:R-:W-:Y:S01]  /*6c60*/  UIADD3.X UR25, UPT, UPT, UR4, 0x40004040, URZ, UP1, !UPT ;  /* 0x4000404004197890 */ /* 0x000fe20008ffe4ff */
[----:B------:R-:W-:Y:S01]  /*6c70*/  IADD3 R114, P2, PT, R222, UR16, RZ ;  /* 0x00000010de727c10 */ /* 0x000fe2000ff5e0ff */
[----:B------:R-:W-:Y:S01]  /*6c80*/  UIADD3.X UR23, UPT, UPT, UR5, 0x40004040, URZ, UP2, !UPT ;  /* 0x4000404005177890 */ /* 0x000fe200097fe4ff */
[----:B------:R-:W-:Y:S01]  /*6c90*/  VIMNMX R7, PT, PT, R3, 0x1, !PT ;  /* 0x0000000103077848 */ /* 0x000fe20007fe0100 */
[----:B------:R-:W-:Y:S01]  /*6ca0*/  IMAD.SHL.U32 R3, R5, 0x80, RZ ;  /* 0x0000008005037824 */ /* 0x000fe200078e00ff */
[----:B------:R-:W-:Y:S01]  /*6cb0*/  IADD3.X R115, PT, PT, R225, UR17, RZ, P2, !PT ;  /* 0x00000011e1737c10 */ /* 0x000fe200097fe4ff */
[----:B------:R-:W-:Y:S01]  /*6cc0*/  UMOV UR4, URZ ;  /* 0x000000ff00047c82 */ /* 0x000fe20008000000 */
[----:B------:R-:W-:Y:S01]  /*6cd0*/  IADD3 R102, P4, PT, R229, UR16, RZ ;  /* 0x00000010e5667c10 */ /* 0x000fe2000ff9e0ff */
[----:B------:R-:W-:Y:S01]  /*6ce0*/  VIADD R5, R7, 0xffffffff ;  /* 0xffffffff07057836 */ /* 0x000fe20000000000 */
[----:B------:R-:W-:Y:S01]  /*6cf0*/  IADD3 R104, P5, PT, R232, UR16, RZ ;  /* 0x00000010e8687c10 */ /* 0x000fe2000ffbe0ff */
[----:B------:R-:W-:Y:S01]  /*6d00*/  IMAD.SHL.U32 R4, R4, 0x80, RZ ;  /* 0x0000008004047824 */ /* 0x000fe200078e00ff */
[----:B------:R-:W-:-:S02]  /*6d10*/  IADD3 R108, P3, PT, R230, UR16, RZ ;  /* 0x00000010e66c7c10 */ /* 0x000fc4000ff7e0ff */
[----:B------:R-:W-:Y:S02]  /*6d20*/  ISETP.NE.U32.AND P2, PT, R5, RZ, PT ;  /* 0x000000ff0500720c */ /* 0x000fe40003f45070 */
[----:B------:R-:W-:Y:S02]  /*6d30*/  IADD3.X R103, PT, PT, R236, UR17, RZ, P4, !PT ;  /* 0x00000011ec677c10 */ /* 0x000fe4000a7fe4ff */
[----:B------:R-:W-:Y:S02]  /*6d40*/  IADD3.X R105, PT, PT, R237, UR17, RZ, P5, !PT ;  /* 0x00000011ed697c10 */ /* 0x000fe4000affe4ff */
[----:B------:R-:W-:Y:S02]  /*6d50*/  IADD3.X R109, PT, PT, R235, UR17, RZ, P3, !PT ;  /* 0x00000011eb6d7c10 */ /* 0x000fe40009ffe4ff */
[----:B------:R-:W-:Y:S02]  /*6d60*/  IADD3 R110, P4, PT, R224, UR16, RZ ;  /* 0x00000010e06e7c10 */ /* 0x000fe4000ff9e0ff */
[----:B------:R-:W-:-:S02]  /*6d70*/  IADD3 R112, P5, PT, R228, UR16, RZ ;  /* 0x00000010e4707c10 */ /* 0x000fc4000ffbe0ff */
[----:B------:R-:W-:Y:S02]  /*6d80*/  IADD3 R116, P3, PT, R226, UR16, RZ ;  /* 0x00000010e2747c10 */ /* 0x000fe4000ff7e0ff */
[----:B------:R-:W-:Y:S02]  /*6d90*/  IADD3.X R111, PT, PT, R233, UR17, RZ, P4, !PT ;  /* 0x00000011e96f7c10 */ /* 0x000fe4000a7fe4ff */
[----:B------:R-:W-:Y:S02]  /*6da0*/  IADD3.X R113, PT, PT, R231, UR17, RZ, P5, !PT ;  /* 0x00000011e7717c10 */ /* 0x000fe4000affe4ff */
[----:B------:R-:W-:Y:S01]  /*6db0*/  IADD3.X R117, PT, PT, R223, UR17, RZ, P3, !PT ;  /* 0x00000011df757c10 */ /* 0x000fe20009ffe4ff */
[----:B------:R-:W-:Y:S06]  /*6dc0*/  @!P2 BRA `(.L_x_7) ;  /* 0x000000300010a947 */ /* 0x000fec0003800000 */
[----:B------:R-:W-:Y:S01]  /*6dd0*/  VIADD R6, R6, 0xffffff80 ;  /* 0xffffff8006067836 */ /* 0x000fe20000000000 */
[----:B------:R-:W-:Y:S02]  /*6de0*/  ULOP3.LUT UR14, UR6, 0x4000000, URZ, 0xfc, !UPT ;  /* 0x04000000060e7892 */ /* 0x000fe4000f8efcff */
[----:B------:R-:W-:Y:S02]  /*6df0*/  UIADD3.64 UR26, UPT, UPT, UR24, 0x80, URZ ;  /* 0x00000080181a7897 */ /* 0x000fe4000fffe0ff */
[----:B------:R-:W-:Y:S01]  /*6e00*/  R2UR UR50, R6 ;  /* 0x00000000063272ca */ /* 0x000fe200000e0000 */
[----:B------:R-:W-:Y:S02]  /*6e10*/  UIADD3.64 UR28, UPT, UPT, UR22, 0x2, URZ ;  /* 0x00000002161c7897 */ /* 0x000fe4000fffe0ff */
        /* <DEDUP_REMOVED lines=11> */
[----:B------:R-:W-:-:S10]  /*6ed0*/  UMOV UR5, URZ ;  /* 0x000000ff00057c82 */ /* 0x000fd40008000000 */
.L_x_10:
[----:B------:R-:W-:Y:S01]  /*6ee0*/  USHF.L.U32 UR4, UR4, 0x1f, URZ ;  /* 0x0000001f04047899 */ /* 0x000fe200080006ff */
[----:B0-----:R-:W0:Y:S01]  /*6ef0*/  S2R R7, SR_TID.X ;  /* 0x0000000000077919 */ /* 0x001e220000002100 */
[----:B------:R-:W-:-:S04]  /*6f00*/  IMAD.WIDE R214, R4, 0x2, R214 ;  /* 0x0000000204d67825 */ /* 0x000fc800078e02d6 */
[----:B------:R-:W-:-:S04]  /*6f10*/  IMAD.U32 R6, RZ, RZ, UR4 ;  /* 0x00000004ff067e24 */ /* 0x000fc8000f8e00ff */
[----:B------:R-:W1:Y:S01]  /*6f20*/  SYNCS.PHASECHK.TRANS64.TRYWAIT P2, [UR12], R6 ;  /* 0x00000006ff0075a7 */ /* 0x000e62000804110c */
[----:B0-----:R-:W-:-:S04]  /*6f30*/  SHF.R.U32.HI R7, RZ, 0x7, R7 ;  /* 0x00000007ff077819 */ /* 0x001fc80000011607 */
[----:B------:R-:W-:-:S04]  /*6f40*/  SGXT.U32 R7, R7, 0x1 ;  /* 0x000000010707781a */ /* 0x000fc80000000000 */
[----:B------:R-:W-:Y:S01]  /*6f50*/  ISETP.GE.AND P5, PT, R7, UR50, PT ;  /* 0x0000003207007c0c */ /* 0x000fe2000bfa6270 */
[----:B-1----:R-:W-:-:S12]  /*6f60*/  @!P2 BRA `(.L_x_8) ;  /* 0x000000400078a947 */ /* 0x002fd80003800000 */
.L_x_16:
[----:B------:R-:W-:Y:S01]  /*6f70*/  STL [R1+0xd0], R251 ;  /* 0x0000d0fb01007387 */ /* 0x000fe20000100800 */
[----:B------:R-:W-:Y:S01]  /*6f80*/  PRMT R244, RZ, 0x7610, R244 ;  /* 0x00007610fff47816 */ /* 0x000fe200000000f4 */
[C---:B------:R-:W-:Y:S01]  /*6f90*/  IMAD.WIDE R30, R4.reuse, 0x2, R30 ;  /* 0x00000002041e7825 */ /* 0x040fe200078e021e */
[----:B------:R-:W-:Y:S01]  /*6fa0*/  PRMT R228, RZ, 0x7610, R228 ;  /* 0x00007610ffe47816 */ /* 0x000fe200000000e4 */
[----:B------:R0:W-:Y:S01]  /*6fb0*/  STL [R1+0xcc], R252 ;  /* 0x0000ccfc01007387 */ /* 0x0001e20000100800 */
[----:B------:R-:W-:Y:S01]  /*6fc0*/  PRMT R241, RZ, 0x7610, R241 ;  /* 0x00007610fff17816 */ /* 0x000fe200000000f1 */
[C---:B------:R-:W-:Y:S02]  /*6fd0*/  IMAD.WIDE R32, R4.reuse, 0x2, R32 ;  /* 0x0000000204207825 */ /* 0x040fe400078e0220 */
[----:B------:R-:W2:Y:S01]  /*6fe0*/  @!P5 LDG.E.U16 R244, desc[UR20][R30.64] ;  /* 0x000000141ef4d981 */ /* 0x000ea2000c1e1500 */
[----:B------:R-:W-:Y:S01]  /*6ff0*/  PRMT R235, RZ, 0x7610, R235 ;  /* 0x00007610ffeb7816 */ /* 0x000fe200000000eb */
[----:B------:R-:W-:-:S04]  /*7000*/  IMAD.WIDE R104, R4, 0x2, R104 ;  /* 0x0000000204687825 */ /* 0x000fc800078e0268 */
[C---:B------:R-:W-:Y:S01]  /*7010*/  IMAD.WIDE R102, R4.reuse, 0x2, R102 ;  /* 0x0000000204667825 */ /* 0x040fe200078e0266 */
[----:B0-----:R-:W0:Y:S01]  /*7020*/  S2R R252, SR_TID.X ;  /* 0x0000000000fc7919 */ /* 0x001e220000002100 */
[----:B------:R-:W-:Y:S02]  /*7030*/  PRMT R238, RZ, 0x7610, R238 ;  /* 0x00007610ffee7816 */ /* 0x000fe400000000ee */
[C---:B------:R-:W-:Y:S01]  /*7040*/  IMAD.WIDE R110, R4.reuse, 0x2, R110 ;  /* 0x00000002046e7825 */ /* 0x040fe200078e026e */
[----:B------:R-:W-:Y:S01]  /*7050*/  PRMT R227, RZ, 0x7610, R227 ;  /* 0x00007610ffe37816 */ /* 0x000fe200000000e3 */
[----:B------:R-:W-:Y:S02]  /*7060*/  STL [R1+0x8c], R2 ;  /* 0x00008c0201007387 */ /* 0x000fe40000100800 */
[C---:B------:R-:W-:Y:S02]  /*7070*/  IMAD.WIDE R112, R4.reuse, 0x2, R112 ;  /* 0x0000000204707825 */ /* 0x040fe400078e0270 */
[----:B------:R-:W-:Y:S02]  /*7080*/  STL [R1+0x88], R5 ;  /* 0x0000880501007387 */ /* 0x000fe40000100800 */
[----:B------:R-:W-:-:S04]  /*7090*/  IMAD.WIDE R118, R4, 0x2, R118 ;  /* 0x0000000204767825 */ /* 0x000fc800078e0276 */
[----:B------:R-:W-:-:S04]  /*70a0*/  IMAD.WIDE R120, R4, 0x2, R120 ;  /* 0x0000000204787825 */ /* 0x000fc800078e0278 */
[----:B------:R-:W-:-:S04]  /*70b0*/  IMAD.WIDE R128, R4, 0x2, R128 ;  /* 0x0000000204807825 */ /* 0x000fc800078e0280 */
[----:B------:R-:W-:-:S04]  /*70c0*/  IMAD.WIDE R126, R4, 0x2, R126 ;  /* 0x00000002047e7825 */ /* 0x000fc800078e027e */
[----:B------:R-:W-:-:S04]  /*70d0*/  IMAD.WIDE R134, R4, 0x2, R134 ;  /* 0x0000000204867825 */ /* 0x000fc800078e0286 */
[C---:B------:R-:W-:Y:S01]  /*70e0*/  IMAD.WIDE R142, R4.reuse, 0x2, R142 ;  /* 0x00000002048e7825 */ /* 0x040fe200078e028e */
[--C-:B0-----:R-:W-:Y:S02]  /*70f0*/  SHF.R.U32.HI R251, RZ, 0x7, R252.reuse ;  /* 0x00000007fffb7819 */ /* 0x101fe400000116fc */
[----:B------:R-:W-:Y:S01]  /*7100*/  SHF.R.U32.HI R252, RZ, 0x7, R252 ;  /* 0x00000007fffc7819 */ /* 0x000fe200000116fc */
[----:B------:R-:W-:Y:S01]  /*7110*/  IMAD.WIDE R166, R4, 0x2, R166 ;  /* 0x0000000204a67825 */ /* 0x000fe200078e02a6 */
[----:B------:R-:W-:Y:S02]  /*7120*/  SGXT.U32 R251, R251, 0x1 ;  /* 0x00000001fbfb781a */ /* 0x000fe40000000000 */
[----:B------:R-:W-:Y:S01]  /*7130*/  SGXT.U32 R252, R252, 0x1 ;  /* 0x00000001fcfc781a */ /* 0x000fe20000000000 */
[----:B------:R-:W-:Y:S01]  /*7140*/  IMAD.WIDE R174, R4, 0x2, R174 ;  /* 0x0000000204ae7825 */ /* 0x000fe200078e02ae */
[----:B------:R-:W-:Y:S02]  /*7150*/  LOP3.LUT R251, R251, 0x2, RZ, 0xfc, !PT ;  /* 0x00000002fbfb7812 */ /* 0x000fe400078efcff */
[----:B------:R-:W-:Y:S01]  /*7160*/  LOP3.LUT R252, R252, 0x8, RZ, 0xfc, !PT ;  /* 0x00000008fcfc7812 */ /* 0x000fe200078efcff */
[----:B------:R-:W-:Y:S01]  /*7170*/  IMAD.WIDE R150, R4, 0x2, R150 ;  /* 0x0000000204967825 */ /* 0x000fe200078e0296 */
[----:B------:R-:W-:-:S02]  /*7180*/  ISETP.GE.AND P3, PT, R251, UR50, PT ;  /* 0x00000032fb007c0c */ /* 0x000fc4000bf66270 */
[----:B------:R-:W0:Y:S01]  /*7190*/  S2R R251, SR_TID.X ;  /* 0x0000000000fb7919 */ /* 0x000e220000002100 */
[----:B------:R-:W-:Y:S01]  /*71a0*/  ISETP.GE.AND P2, PT, R252, UR50, PT ;  /* 0x00000032fc007c0c */ /* 0x000fe2000bf46270 */
[----:B------:R-:W-:-:S04]  /*71b0*/  IMAD.WIDE R182, R4, 0x2, R182 ;  /* 0x0000000204b67825 */ /* 0x000fc800078e02b6 */
[----:B------:R-:W-:-:S04]  /*71c0*/  IMAD.WIDE R190, R4, 0x2, R190 ;  /* 0x0000000204be7825 */ /* 0x000fc800078e02be */
[C---:B------:R-:W-:Y:S01]  /*71d0*/  IMAD.WIDE R206, R4.reuse, 0x2, R206 ;  /* 0x0000000204ce7825 */ /* 0x040fe200078e02ce */
[----:B------:R-:W3:Y:S03]  /*71e0*/  @!P3 LDG.E.U16 R228, desc[UR20][R32.64] ;  /* 0x0000001420e4b981 */ /* 0x000ee6000c1e1500 */
[C---:B------:R-:W-:Y:S01]  /*71f0*/  IMAD.WIDE R158, R4.reuse, 0x2, R158 ;  /* 0x00000002049e7825 */ /* 0x040fe200078e029e */
[----:B------:R-:W4:Y:S03]  /*7200*/  @!P2 LDG.E.U16 R241, desc[UR20][R102.64] ;  /* 0x0000001466f1a981 */ /* 0x000f26000c1e1500 */
[----:B------:R-:W-:-:S04]  /*7210*/  IMAD.WIDE R198, R4, 0x2, R198 ;  /* 0x0000000204c67825 */ /* 0x000fc800078e02c6 */
[----:B------:R-:W-:Y:S01]  /*7220*/  IMAD.WIDE R160, R4, 0x2, R160 ;  /* 0x0000000204a07825 */ /* 0x000fe200078e02a0 */
[--C-:B0-----:R-:W-:Y:S02]  /*7230*/  SHF.R.U32.HI R252, RZ, 0x7, R251.reuse ;  /* 0x00000007fffc7819 */ /* 0x101fe400000116fb */
[----:B------:R-:W-:Y:S02]  /*7240*/  SHF.R.U32.HI R251, RZ, 0x7, R251 ;  /* 0x00000007fffb7819 */ /* 0x000fe400000116fb */
[----:B------:R-:W-:Y:S02]  /*7250*/  SGXT.U32 R252, R252, 0x1 ;  /* 0x00000001fcfc781a */ /* 0x000fe40000000000 */
[----:B------:R-:W-:Y:S02]  /*7260*/  SGXT.U32 R251, R251, 0x1 ;  /* 0x00000001fbfb781a */ /* 0x000fe40000000000 */
[----:B------:R-:W-:Y:S02]  /*7270*/  LOP3.LUT R252, R252, 0xa, RZ, 0xfc, !PT ;  /* 0x0000000afcfc7812 */ /* 0x000fe400078efcff */
[----:B------:R-:W-:-:S02]  /*7280*/  LOP3.LUT R251, R251, 0x10, RZ, 0xfc, !PT ;  /* 0x00000010fbfb7812 */ /* 0x000fc400078efcff */
[----:B------:R-:W-:Y:S02]  /*7290*/  ISETP.GE.AND P4, PT, R252, UR50, PT ;  /* 0x00000032fc007c0c */ /* 0x000fe4000bf86270 */
[----:B------:R-:W-:Y:S02]  /*72a0*/  ISETP.GE.AND P6, PT, R251, UR50, PT ;  /* 0x00000032fb007c0c */ /* 0x000fe4000bfc6270 */
[----:B------:R-:W0:Y:S09]  /*72b0*/  S2R R251, SR_TID.X ;  /* 0x0000000000fb7919 */ /* 0x000e320000002100 */
[----:B------:R-:W2:Y:S04]  /*72c0*/  @!P4 LDG.E.U16 R235, desc[UR20][R104.64] ;  /* 0x0000001468ebc981 */ /* 0x000ea8000c1e1500 */
[----:B------:R-:W2:Y:S01]  /*72d0*/  @!P6 LDG.E.U16 R238, desc[UR20][R110.64] ;  /* 0x000000146eeee981 */ /* 0x000ea2000c1e1500 */
[----:B0-----:R-:W-:-:S04]  /*72e0*/  SHF.R.U32.HI R252, RZ, 0x7, R251 ;  /* 0x00000007fffc7819 */ /* 0x001fc800000116fb */
[----:B------:R-:W-:-:S04]  /*72f0*/  SGXT.U32 R252, R252, 0x1 ;  /* 0x00000001fcfc781a */ /* 0x000fc80000000000 */
[----:B------:R-:W-:-:S04]  /*7300*/  LOP3.LUT R252, R252, 0x12, RZ, 0xfc, !PT ;  /* 0x00000012fcfc7812 */ /* 0x000fc800078efcff */
[----:B------:R-:W-:Y:S02]  /*7310*/  ISETP.GE.AND P5, PT, R252, UR50, PT ;  /* 0x00000032fc007c0c */ /* 0x000fe4000bfa6270 */
[----:B------:R-:W-:-:S04]  /*7320*/  SHF.R.U32.HI R252, RZ, 0x7, R251 ;  /* 0x00000007fffc7819 */ /* 0x000fc800000116fb */
[----:B------:R-:W-:-:S04]  /*7330*/  SGXT.U32 R252, R252, 0x1 ;  /* 0x00000001fcfc781a */ /* 0x000fc80000000000 */
[----:B------:R-:W-:-:S03]  /*7340*/  LOP3.LUT R252, R252, 0x18, RZ, 0xfc, !PT ;  /* 0x00000018fcfc7812 */ /* 0x000fc600078efcff */
[----:B------:R-:W2:Y:S01]  /*7350*/  @!P5 LDG.E.U16 R227, desc[UR20][R112.64] ;  /* 0x0000001470e3d981 */ /* 0x000ea2000c1e1500 */
[----:B------:R-:W-:Y:S02]  /*7360*/  ISETP.GE.AND P3, PT, R252, UR50, PT ;  /* 0x00000032fc007c0c */ /* 0x000fe4000bf66270 */
[--C-:B------:R-:W-:Y:S02]  /*7370*/  SHF.R.U32.HI R252, RZ, 0x7, R251.reuse ;  /* 0x00000007fffc7819 */ /* 0x100fe400000116fb */
[----:B------:R-:W-:-:S04]  /*7380*/  SHF.R.U32.HI R251, RZ, 0x7, R251 ;  /* 0x00000007fffb7819 */ /* 0x000fc800000116fb */
[----:B------:R-:W-:-:S04]  /*7390*/  SGXT.U32 R251, R251, 0x1 ;  /* 0x00000001fbfb781a */ /* 0x000fc80000000000 */
[----:B------:R-:W-:-:S04]  /*73a0*/  LOP3.LUT R251, R251, 0x20, RZ, 0xfc, !PT ;  /* 0x00000020fbfb7812 */ /* 0x000fc800078efcff */
[----:B------:R-:W-:Y:S02]  /*73b0*/  ISETP.GE.AND P4, PT, R251, UR50, PT ;  /* 0x00000032fb007c0c */ /* 0x000fe4000bf86270 */
[----:B------:R-:W0:Y:S01]  /*73c0*/  S2R R251, SR_TID.X ;  /* 0x0000000000fb7919 */ /* 0x000e220000002100 */
[----:B------:R-:W-:-:S04]  /*73d0*/  SGXT.U32 R252, R252, 0x1 ;  /* 0x00000001fcfc781a */ /* 0x000fc80000000000 */
[----:B------:R-:W-:-:S04]  /*73e0*/  LOP3.LUT R252, R252, 0x1a, RZ, 0xfc, !PT ;  /* 0x0000001afcfc7812 */ /* 0x000fc800078efcff */
[----:B------:R-:W-:Y:S02]  /*73f0*/  ISETP.GE.AND P2, PT, R252, UR50, PT ;  /* 0x00000032fc007c0c */ /* 0x000fe4000bf46270 */
[----:B0-----:R-:W-:-:S04]  /*7400*/  SHF.R.U32.HI R252, RZ, 0x7, R251 ;  /* 0x00000007fffc7819 */ /* 0x001fc800000116fb */
[----:B------:R-:W-:-:S04]  /*7410*/  SGXT.U32 R252, R252, 0x1 ;  /* 0x00000001fcfc781a */ /* 0x000fc80000000000 */
[----:B------:R-:W-:-:S04]  /*7420*/  LOP3.LUT R252, R252, 0x22, RZ, 0xfc, !PT ;  /* 0x00000022fcfc7812 */ /* 0x000fc800078efcff */
[----:B------:R-:W-:Y:S02]  /*7430*/  ISETP.GE.AND P6, PT, R252, UR50, PT ;  /* 0x00000032fc007c0c */ /* 0x000fe4000bfc6270 */
[----:B------:R-:W-:-:S04]  /*7440*/  SHF.R.U32.HI R252, RZ, 0x7, R251 ;  /* 0x00000007fffc7819 */ /* 0x000fc800000116fb */
[----:B------:R-:W-:-:S04]  /*7450*/  SGXT.U32 R252, R252, 0x1 ;  /* 0x00000001fcfc781a */ /* 0x000fc80000000000 */
[----:B------:R-:W-:-:S04]  /*7460*/  LOP3.LUT R252, R252, 0x28, RZ, 0xfc, !PT ;  /* 0x00000028fcfc7812 */ /* 0x000fc800078efcff */
[----:B------:R-:W-:Y:S02]  /*7470*/  ISETP.GE.AND P5, PT, R252, UR50, PT ;  /* 0x00000032fc007c0c */ /* 0x000fe4000bfa6270 */
[----:B------:R-:W-:Y:S01]  /*7480*/  SHF.R.U32.HI R252, RZ, 0x7, R251 ;  /* 0x00000007fffc7819 */ /* 0x000fe200000116fb */
[----:B------:R-:W-:Y:S01]  /*7490*/  STL [R1+0x94], R30 ;  /* 0x0000941e01007387 */ /* 0x000fe20000100800 */
[----:B------:R-:W-:Y:S02]  /*74a0*/  PRMT R245, RZ, 0x7610, R245 ;  /* 0x00007610fff57816 */ /* 0x000fe400000000f5 */
[----:B------:R-:W-:Y:S01]  /*74b0*/  SGXT.U32 R252, R252, 0x1 ;  /* 0x00000001fcfc781a */ /* 0x000fe20000000000 */
[----:B------:R-:W-:Y:S04]  /*74c0*/  STL [R1+0x90], R31 ;  /* 0x0000901f01007387 */ /* 0x000fe80000100800 */
[----:B------:R-:W-:Y:S01]  /*74d0*/  STL [R1+0x9c], R32 ;  /* 0x00009c2001007387 */ /* 0x000fe20000100800 */
[----:B------:R-:W-:-:S03]  /*74e0*/  LOP3.LUT R252, R252, 0x30, RZ, 0xfc, !PT ;  /* 0x00000030fcfc7812 */ /* 0x000fc600078efcff */
[----:B------:R-:W-:Y:S04]  /*74f0*/  STL [R1+0x98], R33 ;  /* 0x0000982101007387 */ /* 0x000fe80000100800 */
[----:B------:R-:W-:Y:S01]  /*7500*/  STL [R1+0xa4], R102 ;  /* 0x0000a46601007387 */ /* 0x000fe20000100800 */
[----:B------:R-:W-:-:S03]  /*7510*/  PRMT R226, RZ, 0x7610, R226 ;  /* 0x00007610ffe27816 */ /* 0x000fc600000000e2 */
[----:B------:R-:W-:Y:S04]  /*7520*/  STL [R1+0xa0], R103 ;  /* 0x0000a06701007387 */ /* 0x000fe80000100800 */
[----:B------:R-:W-:Y:S04]  /*7530*/  STL [R1+0xac], R104 ;  /* 0x0000ac6801007387 */ /* 0x000fe80000100800 */
[----:B------:R-:W-:Y:S04]  /*7540*/  STL [R1+0xa8], R105 ;  /* 0x0000a86901007387 */ /* 0x000fe80000100800 */
[----:B------:R-:W2:Y:S01]  /*7550*/  @!P3 LDG.E.U16 R245, desc[UR20][R118.64] ;  /* 0x0000001476f5b981 */ /* 0x000ea2000c1e1500 */
[----:B------:R-:W-:-:S02]  /*7560*/  ISETP.GE.AND P3, PT, R252, UR50, PT ;  /* 0x00000032fc007c0c */ /* 0x000fc4000bf66270 */
[----:B------:R-:W-:Y:S01]  /*7570*/  SHF.R.U32.HI R252, RZ, 0x7, R251 ;  /* 0x00000007fffc7819 */ /* 0x000fe200000116fb */
[----:B------:R-:W-:Y:S04]  /*7580*/  STL [R1+0xb4], R110 ;  /* 0x0000b46e01007387 */ /* 0x000fe80000100800 */
[----:B------:R-:W-:Y:S01]  /*7590*/  STL [R1+0xb0], R111 ;  /* 0x0000b06f01007387 */ /* 0x000fe20000100800 */
[----:B------:R-:W-:-:S03]  /*75a0*/  SGXT.U32 R252, R252, 0x1 ;  /* 0x00000001fcfc781a */ /* 0x000fc60000000000 */
[----:B------:R-:W-:Y:S04]  /*75b0*/  STL [R1+0xbc], R112 ;  /* 0x0000bc7001007387 */ /* 0x000fe80000100800 */
[----:B------:R-:W-:Y:S04]  /*75c0*/  STL [R1+0xb8], R113 ;  /* 0x0000b87101007387 */ /* 0x000fe80000100800 */
[----:B------:R-:W-:Y:S04]  /*75d0*/  STL [R1+0xc4], R118 ;  /* 0x0000c47601007387 */ /* 0x000fe80000100800 */
[----:B------:R-:W-:Y:S01]  /*75e0*/  STL [R1+0xc0], R119 ;  /* 0x0000c07701007387 */ /* 0x000fe20000100800 */
[----:B------:R-:W-:-:S03]  /*75f0*/  LOP3.LUT R252, R252, 0x38, RZ, 0xfc, !PT ;  /* 0x00000038fcfc7812 */ /* 0x000fc600078efcff */
[----:B------:R0:W2:Y:S04]  /*7600*/  @!P2 LDG.E.U16 R226, desc[UR20][R120.64] ;  /* 0x0000001478e2a981 */ /* 0x0000a8000c1e1500 */
[----:B------:R0:W-:Y:S01]  /*7610*/  STL [R1+0xc8], R121 ;  /* 0x0000c87901007387 */ /* 0x0001e20000100800 */
[----:B------:R-:W-:Y:S02]  /*7620*/  ISETP.GE.AND P2, PT, R252, UR50, PT ;  /* 0x00000032fc007c0c */ /* 0x000fe4000bf46270 */
[----:B------:R-:W-:Y:S02]  /*7630*/  PRMT R225, RZ, 0x7610, R225 ;  /* 0x00007610ffe17816 */ /* 0x000fe400000000e1 */
[----:B0-----:R-:W-:-:S04]  /*7640*/  SHF.R.U32.HI R121, RZ, 0x7, R251 ;  /* 0x00000007ff797819 */ /* 0x001fc800000116fb */
[----:B------:R-:W2:Y:S01]  /*7650*/  @!P6 LDG.E.U16 R225, desc[UR20][R128.64] ;  /* 0x0000001480e1e981 */ /* 0x000ea2000c1e1500 */
[----:B------:R-:W-:Y:S02]  /*7660*/  SGXT.U32 R121, R121, 0x1 ;  /* 0x000000017979781a */ /* 0x000fe40000000000 */
[----:B------:R-:W-:Y:S02]  /*7670*/  SHF.R.U32.HI R252, RZ, 0x7, R251 ;  /* 0x00000007fffc7819 */ /* 0x000fe400000116fb */
[----:B------:R-:W-:Y:S02]  /*7680*/  LOP3.LUT R121, R121, 0x48, RZ, 0xfc, !PT ;  /* 0x0000004879797812 */ /* 0x000fe400078efcff */
[----:B------:R-:W-:Y:S02]  /*7690*/  SGXT.U32 R252, R252, 0x1 ;  /* 0x00000001fcfc781a */ /* 0x000fe40000000000 */
[----:B------:R-:W-:Y:S02]  /*76a0*/  PRMT R234, RZ, 0x7610, R234 ;  /* 0x00007610ffea7816 */ /* 0x000fe400000000ea */
[----:B------:R-:W-:-:S02]  /*76b0*/  ISETP.GE.AND P6, PT, R121, UR50, PT ;  /* 0x0000003279007c0c */ /* 0x000fc4000bfc6270 */
[----:B------:R-:W0:Y:S01]  /*76c0*/  S2R R121, SR_TID.X ;  /* 0x0000000000797919 */ /* 0x000e220000002100 */
[----:B------:R-:W-:Y:S01]  /*76d0*/  LOP3.LUT R252, R252, 0x40, RZ, 0xfc, !PT ;  /* 0x00000040fcfc7812 */ /* 0x000fe200078efcff */
[----:B------:R-:W2:Y:S03]  /*76e0*/  @!P4 LDG.E.U16 R234, desc[UR20][R126.64] ;  /* 0x000000147eeac981 */ /* 0x000ea6000c1e1500 */
[----:B------:R-:W-:Y:S02]  /*76f0*/  ISETP.GE.AND P4, PT, R252, UR50, PT ;  /* 0x00000032fc007c0c */ /* 0x000fe4000bf86270 */
[----:B------:R-:W-:Y:S02]  /*7700*/  SHF.R.U32.HI R252, RZ, 0x7, R251 ;  /* 0x00000007fffc7819 */ /* 0x000fe400000116fb */
[----:B------:R-:W-:Y:S02]  /*7710*/  PRMT R237, RZ, 0x7610, R237 ;  /* 0x00007610ffed7816 */ /* 0x000fe400000000ed */
[----:B------:R-:W-:-:S04]  /*7720*/  SGXT.U32 R252, R252, 0x1 ;  /* 0x00000001fcfc781a */ /* 0x000fc80000000000 */
        /* <DEDUP_REMOVED lines=9> */
[----:B0-----:R-:W-:Y:S02]  /*77c0*/  SHF.R.U32.HI R252, RZ, 0x7, R121 ;  /* 0x00000007fffc7819 */ /* 0x001fe40000011679 */
        /* <DEDUP_REMOVED lines=9> */
[----:B------:R-:W2:Y:S01]  /*7860*/  @!P5 LDG.E.U16 R231, desc[UR20][R174.64] ;  /* 0x00000014aee7d981 */ /* 0x000ea2000c1e1500 */
[----:B------:R-:W-:Y:S02]  /*7870*/  SHF.R.U32.HI R251, RZ, 0x7, R251 ;  /* 0x00000007fffb7819 */ /* 0x000fe400000116fb */
[----:B------:R-:W-:Y:S02]  /*7880*/  ISETP.GE.AND P5, PT, R252, UR50, PT ;  /* 0x00000032fc007c0c */ /* 0x000fe4000bfa6270 */
[----:B------:R-:W-:Y:S02]  /*7890*/  SHF.R.U32.HI R252, RZ, 0x7, R121 ;  /* 0x00000007fffc7819 */ /* 0x000fe40000011679 */
[----:B------:R-:W-:Y:S02]  /*78a0*/  SGXT.U32 R251, R251, 0x1 ;  /* 0x00000001fbfb781a */ /* 0x000fe40000000000 */
[----:B------:R-:W-:-:S02]  /*78b0*/  PRMT R240, RZ, 0x7610, R240 ;  /* 0x00007610fff07816 */ /* 0x000fc400000000f0 */
[----:B------:R-:W-:Y:S02]  /*78c0*/  SGXT.U32 R252, R252, 0x1 ;  /* 0x00000001fcfc781a */ /* 0x000fe40000000000 */
[----:B------:R-:W-:Y:S02]  /*78d0*/  PRMT R236, RZ, 0x7610, R236 ;  /* 0x00007610ffec7816 */ /* 0x000fe400000000ec */
[----:B------:R-:W-:Y:S01]  /*78e0*/  LOP3.LUT R251, R251, 0x60, RZ, 0xfc, !PT ;  /* 0x00000060fbfb7812 */ /* 0x000fe200078efcff */
[----:B------:R-:W2:Y:S01]  /*78f0*/  @!P2 LDG.E.U16 R240, desc[UR20][R150.64] ;  /* 0x0000001496f0a981 */ /* 0x000ea2000c1e1500 */
[----:B------:R-:W-:Y:S02]  /*7900*/  LOP3.LUT R252, R252, 0x2a, RZ, 0xfc, !PT ;  /* 0x0000002afcfc7812 */ /* 0x000fe400078efcff */
[----:B------:R-:W-:Y:S01]  /*7910*/  ISETP.GE.AND P2, PT, R251, UR50, PT ;  /* 0x00000032fb007c0c */ /* 0x000fe2000bf46270 */
[----:B------:R-:W2:Y:S01]  /*7920*/  @!P3 LDG.E.U16 R236, desc[UR20][R182.64] ;  /* 0x00000014b6ecb981 */ /* 0x000ea2000c1e1500 */
[----:B------:R-:W-:-:S02]  /*7930*/  ISETP.GE.AND P3, PT, R252, UR50, PT ;  /* 0x00000032fc007c0c */ /* 0x000fc4000bf66270 */
[----:B------:R-:W-:Y:S02]  /*7940*/  SHF.R.U32.HI R252, RZ, 0x7, R121 ;  /* 0x00000007fffc7819 */ /* 0x000fe40000011679 */
[----:B------:R-:W-:Y:S02]  /*7950*/  PRMT R230, RZ, 0x7610, R230 ;  /* 0x00007610ffe67816 */ /* 0x000fe400000000e6 */
[----:B------:R-:W-:-:S04]  /*7960*/  SGXT.U32 R252, R252, 0x1 ;  /* 0x00000001fcfc781a */ /* 0x000fc80000000000 */
[----:B------:R-:W-:Y:S01]  /*7970*/  LOP3.LUT R252, R252, 0x32, RZ, 0xfc, !PT ;  /* 0x00000032fcfc7812 */ /* 0x000fe200078efcff */
[----:B------:R-:W2:Y:S01]  /*7980*/  @!P2 LDG.E.U16 R230, desc[UR20][R190.64] ;  /* 0x00000014bee6a981 */ /* 0x000ea2000c1e1500 */
[--C-:B------:R-:W-:Y:S02]  /*7990*/  SHF.R.U32.HI R251, RZ, 0x7, R121.reuse ;  /* 0x00000007fffb7819 */ /* 0x100fe40000011679 */
[----:B------:R-:W-:Y:S02]  /*79a0*/  ISETP.GE.AND P2, PT, R252, UR50, PT ;  /* 0x00000032fc007c0c */ /* 0x000fe4000bf46270 */
[--C-:B------:R-:W-:Y:S02]  /*79b0*/  SHF.R.U32.HI R252, RZ, 0x7, R121.reuse ;  /* 0x00000007fffc7819 */ /* 0x100fe40000011679 */
[----:B------:R-:W-:Y:S02]  /*79c0*/  SHF.R.U32.HI R121, RZ, 0x7, R121 ;  /* 0x00000007ff797819 */ /* 0x000fe40000011679 */
[----:B------:R-:W-:-:S02]  /*79d0*/  PRMT R229, RZ, 0x7610, R229 ;  /* 0x00007610ffe57816 */ /* 0x000fc400000000e5 */
[----:B------:R-:W-:-:S04]  /*79e0*/  SGXT.U32 R121, R121, 0x1 ;  /* 0x000000017979781a */ /* 0x000fc80000000000 */
[----:B------:R-:W-:Y:S01]  /*79f0*/  LOP3.LUT R121, R121, 0x42, RZ, 0xfc, !PT ;  /* 0x0000004279797812 */ /* 0x000fe200078efcff */
[----:B------:R-:W2:Y:S03]  /*7a00*/  @!P6 LDG.E.U16 R229, desc[UR20][R206.64] ;  /* 0x00000014cee5e981 */ /* 0x000ea6000c1e1500 */
[----:B------:R-:W-:Y:S02]  /*7a10*/  ISETP.GE.AND P6, PT, R121, UR50, PT ;  /* 0x0000003279007c0c */ /* 0x000fe4000bfc6270 */
[----:B------:R-:W0:Y:S01]  /*7a20*/  S2R R121, SR_TID.X ;  /* 0x0000000000797919 */ /* 0x000e220000002100 */
[----:B------:R-:W-:Y:S02]  /*7a30*/  SGXT.U32 R251, R251, 0x1 ;  /* 0x00000001fbfb781a */ /* 0x000fe40000000000 */
[----:B------:R-:W-:Y:S02]  /*7a40*/  PRMT R232, RZ, 0x7610, R232 ;  /* 0x00007610ffe87816 */ /* 0x000fe400000000e8 */
[----:B------:R-:W-:-:S04]  /*7a50*/  LOP3.LUT R251, R251, 0x68, RZ, 0xfc, !PT ;  /* 0x00000068fbfb7812 */ /* 0x000fc800078efcff */
[----:B------:R-:W2:Y:S01]  /*7a60*/  @!P4 LDG.E.U16 R232, desc[UR20][R158.64] ;  /* 0x000000149ee8c981 */ /* 0x000ea2000c1e1500 */
[----:B------:R-:W-:Y:S02]  /*7a70*/  ISETP.GE.AND P4, PT, R251, UR50, PT ;  /* 0x00000032fb007c0c */ /* 0x000fe4000bf86270 */
[----:B------:R-:W-:Y:S02]  /*7a80*/  SGXT.U32 R252, R252, 0x1 ;  /* 0x00000001fcfc781a */ /* 0x000fe40000000000 */
[----:B------:R-:W-:Y:S01]  /*7a90*/  PRMT R239, RZ, 0x7610, R239 ;  /* 0x00007610ffef7816 */ /* 0x000fe200000000ef */
[----:B------:R-:W-:Y:S01]  /*7aa0*/  IMAD.WIDE R152, R4, 0x2, R152 ;  /* 0x0000000204987825 */ /* 0x000fe200078e0298 */
[----:B------:R-:W-:Y:S01]  /*7ab0*/  LOP3.LUT R252, R252, 0x3a, RZ, 0xfc, !PT ;  /* 0x0000003afcfc7812 */ /* 0x000fe200078efcff */
[----:B------:R-:W2:Y:S06]  /*7ac0*/  LDL.LU R251, [R1+0xd0] ;  /* 0x0000d00001fb7983 */ /* 0x000eac0000300800 */
[----:B------:R-:W2:Y:S01]  /*7ad0*/  @!P4 LDG.E.U16 R239, desc[UR20][R198.64] ;  /* 0x00000014c6efc981 */ /* 0x000ea2000c1e1500 */
[----:B------:R-:W-:-:S02]  /*7ae0*/  ISETP.GE.AND P4, PT, R252, UR50, PT ;  /* 0x00000032fc007c0c */ /* 0x000fc4000bf86270 */
[----:B------:R-:W-:Y:S02]  /*7af0*/  PRMT R242, RZ, 0x7610, R242 ;  /* 0x00007610fff27816 */ /* 0x000fe400000000f2 */
[----:B0-----:R-:W-:-:S04]  /*7b00*/  SHF.R.U32.HI R252, RZ, 0x7, R121 ;  /* 0x00000007fffc7819 */ /* 0x001fc80000011679 */
[----:B------:R-:W-:-:S05]  /*7b10*/  SGXT.U32 R252, R252, 0x1 ;  /* 0x00000001fcfc781a */ /* 0x000fca0000000000 */
[----:B------:R-:W2:Y:S01]  /*7b20*/  @!P4 LDG.E.U16 R242, desc[UR20][R152.64] ;  /* 0x0000001498f2c981 */ /* 0x000ea2000c1e1500 */
[----:B------:R-:W-:-:S04]  /*7b30*/  LOP3.LUT R252, R252, 0x4, RZ, 0xfc, !PT ;  /* 0x00000004fcfc7812 */ /* 0x000fc800078efcff */
[----:B------:R-:W-:Y:S02]  /*7b40*/  ISETP.GE.AND P4, PT, R252, UR50, PT ;  /* 0x00000032fc007c0c */ /* 0x000fe4000bf86270 */
[----:B------:R-:W-:Y:S02]  /*7b50*/  SHF.R.U32.HI R252, RZ, 0x7, R121 ;  /* 0x00000007fffc7819 */ /* 0x000fe40000011679 */
[----:B------:R-:W-:Y:S02]  /*7b60*/  PRMT R222, RZ, 0x7610, R222 ;  /* 0x00007610ffde7816 */ /* 0x000fe400000000de */
[----:B------:R-:W-:-:S04]  /*7b70*/  SGXT.U32 R252, R252, 0x1 ;  /* 0x00000001fcfc781a */ /* 0x000fc80000000000 */
[----:B------:R-:W-:Y:S01]  /*7b80*/  LOP3.LUT R252, R252, 0x6, RZ, 0xfc, !PT ;  /* 0x00000006fcfc7812 */ /* 0x000fe200078efcff */
[----:B------:R-:W2:Y:S03]  /*7b90*/  @!P5 LDG.E.U16 R222, desc[UR20][R214.64] ;  /* 0x00000014d6ded981 */ /* 0x000ea6000c1e1500 */
[----:B------:R-:W-:Y:S02]  /*7ba0*/  ISETP.GE.AND P5, PT, R252, UR50, PT ;  /* 0x00000032fc007c0c */ /* 0x000fe4000bfa6270 */
[----:B------:R-:W-:Y:S01]  /*7bb0*/  SHF.R.U32.HI R252, RZ, 0x7, R121 ;  /* 0x00000007fffc7819 */ /* 0x000fe20000011679 */
[----:B------:R-:W-:Y:S01]  /*7bc0*/  IMAD.WIDE R136, R4, 0x2, R136 ;  /* 0x0000000204887825 */ /* 0x000fe200078e0288 */
        /* <DEDUP_REMOVED lines=152> */
[----:B------:R-:W0:Y:S01]  /*8550*/  S2R R252, SR_TID.X ;  /* 0x0000000000fc7919 */ /* 0x000e220000002100 */
[----:B------:R-:W-:Y:S01]  /*8560*/  SHF.R.U32.HI R121, RZ, 0x7, R121 ;  /* 0x00000007ff797819 */ /* 0x000fe20000011679 */
[----:B------:R-:W-:Y:S01]  /*8570*/  IMAD.WIDE R172, R4, 0x2, R172 ;  /* 0x0000000204ac7825 */ /* 0x000fe200078e02ac */
[----:B------:R-:W-:Y:S02]  /*8580*/  PRMT R10, RZ, 0x7610, R10 ;  /* 0x00007610ff0a7816 */ /* 0x000fe4000000000a */
[----:B------:R-:W-:-:S04]  /*8590*/  SGXT.U32 R121, R121, 0x1 ;  /* 0x000000017979781a */ /* 0x000fc80000000000 */
[----:B------:R-:W-:Y:S01]  /*85a0*/  LOP3.LUT R121, R121, 0x5a, RZ, 0xfc, !PT ;  /* 0x0000005a79797812 */ /* 0x000fe200078efcff */
[----:B------:R-:W2:Y:S03]  /*85b0*/  @!P4 LDG.E.U16 R10, desc[UR20][R172.64] ;  /* 0x00000014ac0ac981 */ /* 0x000ea6000c1e1500 */
[----:B------:R-:W-:Y:S01]  /*85c0*/  ISETP.GE.AND P4, PT, R121, UR50, PT ;  /* 0x0000003279007c0c */ /* 0x000fe2000bf86270 */
[----:B------:R-:W-:Y:S01]  /*85d0*/  IMAD.WIDE R176, R4, 0x2, R176 ;  /* 0x0000000204b07825 */ /* 0x000fe200078e02b0 */
[----:B------:R-:W-:-:S06]  /*85e0*/  PRMT R11, RZ, 0x7610, R11 ;  /* 0x00007610ff0b7816 */ /* 0x000fcc000000000b */
[----:B------:R-:W2:Y:S01]  /*85f0*/  @!P5 LDG.E.U16 R11, desc[UR20][R176.64] ;  /* 0x00000014b00bd981 */ /* 0x000ea2000c1e1500 */
[--C-:B0-----:R-:W-:Y:S02]  /*8600*/  SHF.R.U32.HI R121, RZ, 0x7, R252.reuse ;  /* 0x00000007ff797819 */ /* 0x101fe400000116fc */
[----:B------:R-:W-:-:S04]  /*8610*/  SHF.R.U32.HI R252, RZ, 0x7, R252 ;  /* 0x00000007fffc7819 */ /* 0x000fc800000116fc */
[----:B------:R-:W-:-:S04]  /*8620*/  SGXT.U32 R252, R252, 0x1 ;  /* 0x00000001fcfc781a */ /* 0x000fc80000000000 */
[----:B------:R-:W-:-:S04]  /*8630*/  LOP3.LUT R252, R252, 0x5c, RZ, 0xfc, !PT ;  /* 0x0000005cfcfc7812 */ /* 0x000fc800078efcff */
[----:B------:R-:W-:Y:S02]  /*8640*/  ISETP.GE.AND P5, PT, R252, UR50, PT ;  /* 0x00000032fc007c0c */ /* 0x000fe4000bfa6270 */
[----:B------:R-:W0:Y:S01]  /*8650*/  S2R R252, SR_TID.X ;  /* 0x0000000000fc7919 */ /* 0x000e220000002100 */
[----:B------:R-:W-:Y:S01]  /*8660*/  SGXT.U32 R121, R121, 0x1 ;  /* 0x000000017979781a */ /* 0x000fe20000000000 */
[----:B------:R-:W-:Y:S01]  /*8670*/  IMAD.WIDE R178, R4, 0x2, R178 ;  /* 0x0000000204b27825 */ /* 0x000fe200078e02b2 */
[----:B------:R-:W-:Y:S02]  /*8680*/  PRMT R12, RZ, 0x7610, R12 ;  /* 0x00007610ff0c7816 */ /* 0x000fe4000000000c */
[----:B------:R-:W-:-:S04]  /*8690*/  LOP3.LUT R121, R121, 0x5e, RZ, 0xfc, !PT ;  /* 0x0000005e79797812 */ /* 0x000fc800078efcff */
[----:B------:R-:W2:Y:S01]  /*86a0*/  @!P3 LDG.E.U16 R12, desc[UR20][R178.64] ;  /* 0x00000014b20cb981 */ /* 0x000ea2000c1e1500 */
        /* <DEDUP_REMOVED lines=14> */
[----:B------:R-:W3:Y:S01]  /*8790*/  @!P4 LDG.E.U16 R14, desc[UR20][R184.64] ;  /* 0x00000014b80ec981 */ /* 0x000ee2000c1e1500 */
[----:B------:R-:W-:Y:S01]  /*87a0*/  ISETP.GE.AND P4, PT, R121, UR50, PT ;  /* 0x0000003279007c0c */ /* 0x000fe2000bf86270 */
[----:B------:R-:W-:Y:S01]  /*87b0*/  IMAD.WIDE R186, R4, 0x2, R186 ;  /* 0x0000000204ba7825 */ /* 0x000fe200078e02ba */
[----:B------:R-:W-:-:S06]  /*87c0*/  PRMT R15, RZ, 0x7610, R15 ;  /* 0x00007610ff0f7816 */ /* 0x000fcc000000000f */
[----:B------:R-:W3:Y:S01]  /*87d0*/  @!P5 LDG.E.U16 R15, desc[UR20][R186.64] ;  /* 0x00000014ba0fd981 */ /* 0x000ee2000c1e1500 */
        /* <DEDUP_REMOVED lines=30> */
[----:B0-----:R-:W-:-:S04]  /*89c0*/  SHF.R.U32.HI R121, RZ, 0x7, R252 ;  /* 0x00000007ff797819 */ /* 0x001fc800000116fc */
[----:B------:R-:W-:-:S04]  /*89d0*/  SGXT.U32 R121, R121, 0x1 ;  /* 0x000000017979781a */ /* 0x000fc80000000000 */
[----:B------:R-:W-:-:S04]  /*89e0*/  LOP3.LUT R121, R121, 0x72, RZ, 0xfc, !PT ;  /* 0x0000007279797812 */ /* 0x000fc800078efcff */
[----:B------:R-:W-:Y:S02]  /*89f0*/  ISETP.GE.AND P5, PT, R121, UR50, PT ;  /* 0x0000003279007c0c */ /* 0x000fe4000bfa6270 */
[----:B------:R-:W0:Y:S01]  /*8a00*/  S2R R121, SR_TID.X ;  /* 0x0000000000797919 */ /* 0x000e220000002100 */
[----:B------:R-:W-:Y:S01]  /*8a10*/  SHF.R.U32.HI R252, RZ, 0x7, R252 ;  /* 0x00000007fffc7819 */ /* 0x000fe200000116fc */
[----:B------:R-:W-:Y:S01]  /*8a20*/  IMAD.WIDE R200, R4, 0x2, R200 ;  /* 0x0000000204c87825 */ /* 0x000fe200078e02c8 */
[----:B------:R-:W-:Y:S02]  /*8a30*/  PRMT R20, RZ, 0x7610, R20 ;  /* 0x00007610ff147816 */ /* 0x000fe40000000014 */
[----:B------:R-:W-:-:S04]  /*8a40*/  SGXT.U32 R252, R252, 0x1 ;  /* 0x00000001fcfc781a */ /* 0x000fc80000000000 */
[----:B------:R-:W-:Y:S01]  /*8a50*/  LOP3.LUT R252, R252, 0x74, RZ, 0xfc, !PT ;  /* 0x00000074fcfc7812 */ /* 0x000fe200078efcff */
[----:B------:R-:W3:Y:S03]  /*8a60*/  @!P3 LDG.E.U16 R20, desc[UR20][R200.64] ;  /* 0x00000014c814b981 */ /* 0x000ee6000c1e1500 */
        /* <DEDUP_REMOVED lines=10> */
[C---:B------:R-:W-:Y:S01]  /*8b10*/  IMAD.WIDE R204, R4.reuse, 0x2, R204 ;  /* 0x0000000204cc7825 */ /* 0x040fe200078e02cc */
[----:B------:R-:W-:Y:S02]  /*8b20*/  PRMT R22, RZ, 0x7610, R22 ;  /* 0x00007610ff167816 */ /* 0x000fe40000000016 */
[----:B------:R-:W-:Y:S02]  /*8b30*/  SGXT.U32 R121, R121, 0x1 ;  /* 0x000000017979781a */ /* 0x000fe40000000000 */
[----:B------:R-:W-:Y:S02]  /*8b40*/  PRMT R223, RZ, 0x7610, R223 ;  /* 0x00007610ffdf7816 */ /* 0x000fe400000000df */
[----:B------:R-:W-:Y:S01]  /*8b50*/  LOP3.LUT R121, R121, 0x7a, RZ, 0xfc, !PT ;  /* 0x0000007a79797812 */ /* 0x000fe200078efcff */
[----:B------:R-:W3:Y:S03]  /*8b60*/  @!P4 LDG.E.U16 R22, desc[UR20][R204.64] ;  /* 0x00000014cc16c981 */ /* 0x000ee6000c1e1500 */
[----:B------:R-:W-:Y:S01]  /*8b70*/  ISETP.GE.AND P4, PT, R121, UR50, PT ;  /* 0x0000003279007c0c */ /* 0x000fe2000bf86270 */
[----:B------:R-:W3:Y:S01]  /*8b80*/  @!P6 LDG.E.U16 R223, desc[UR20][R160.64] ;  /* 0x00000014a0dfe981 */ /* 0x000ee2000c1e1500 */
[----:B------:R-:W-:Y:S01]  /*8b90*/  PRMT R23, RZ, 0x7610, R23 ;  /* 0x00007610ff177816 */ /* 0x000fe20000000017 */
[----:B------:R-:W-:Y:S01]  /*8ba0*/  IMAD.WIDE R208, R4, 0x2, R208 ;  /* 0x0000000204d07825 */ /* 0x000fe200078e02d0 */
[----:B------:R-:W-:-:S03]  /*8bb0*/  PRMT R26, RZ, 0x7610, R26 ;  /* 0x00007610ff1a7816 */ /* 0x000fc6000000001a */
[----:B------:R-:W-:Y:S01]  /*8bc0*/  IMAD.WIDE R216, R4, 0x2, R216 ;  /* 0x0000000204d87825 */ /* 0x000fe200078e02d8 */
[----:B------:R-:W3:Y:S05]  /*8bd0*/  @!P5 LDG.E.U16 R23, desc[UR20][R208.64] ;  /* 0x00000014d017d981 */ /* 0x000eea000c1e1500 */
[----:B------:R-:W3:Y:S01]  /*8be0*/  @!P4 LDG.E.U16 R26, desc[UR20][R216.64] ;  /* 0x00000014d81ac981 */ /* 0x000ee2000c1e1500 */
[--C-:B0-----:R-:W-:Y:S02]  /*8bf0*/  SHF.R.U32.HI R121, RZ, 0x7, R252.reuse ;  /* 0x00000007ff797819 */ /* 0x101fe400000116fc */
[----:B------:R-:W-:-:S04]  /*8c00*/  SHF.R.U32.HI R252, RZ, 0x7, R252 ;  /* 0x00000007fffc7819 */ /* 0x000fc800000116fc */
[----:B------:R-:W-:-:S04]  /*8c10*/  SGXT.U32 R252, R252, 0x1 ;  /* 0x00000001fcfc781a */ /* 0x000fc80000000000 */
[----:B------:R-:W-:-:S04]  /*8c20*/  LOP3.LUT R252, R252, 0x7c, RZ, 0xfc, !PT ;  /* 0x0000007cfcfc7812 */ /* 0x000fc800078efcff */
[----:B------:R-:W-:Y:S02]  /*8c30*/  ISETP.GE.AND P5, PT, R252, UR50, PT ;  /* 0x00000032fc007c0c */ /* 0x000fe4000bfa6270 */
[----:B------:R-:W0:Y:S01]  /*8c40*/  S2R R252, SR_TID.X ;  /* 0x0000000000fc7919 */ /* 0x000e220000002100 */
[----:B------:R-:W-:Y:S01]  /*8c50*/  PRMT R24, RZ, 0x7610, R24 ;  /* 0x00007610ff187816 */ /* 0x000fe20000000018 */
[----:B------:R-:W-:Y:S01]  /*8c60*/  IMAD.WIDE R210, R4, 0x2, R210 ;  /* 0x0000000204d27825 */ /* 0x000fe200078e02d2 */
[----:B------:R-:W-:-:S03]  /*8c70*/  PRMT R27, RZ, 0x7610, R27 ;  /* 0x00007610ff1b7816 */ /* 0x000fc6000000001b */
[C---:B------:R-:W-:Y:S01]  /*8c80*/  IMAD.WIDE R218, R4.reuse, 0x2, R218 ;  /* 0x0000000204da7825 */ /* 0x040fe200078e02da */
[----:B------:R-:W3:Y:S04]  /*8c90*/  @!P3 LDG.E.U16 R24, desc[UR20][R210.64] ;  /* 0x00000014d218b981 */ /* 0x000ee8000c1e1500 */
[----:B------:R-:W3:Y:S01]  /*8ca0*/  @!P5 LDG.E.U16 R27, desc[UR20][R218.64] ;  /* 0x00000014da1bd981 */ /* 0x000ee2000c1e1500 */
[----:B------:R-:W-:Y:S01]  /*8cb0*/  PRMT R25, RZ, 0x7610, R25 ;  /* 0x00007610ff197816 */ /* 0x000fe20000000019 */
[----:B------:R-:W-:-:S05]  /*8cc0*/  IMAD.WIDE R212, R4, 0x2, R212 ;  /* 0x0000000204d47825 */ /* 0x000fca00078e02d4 */
[----:B------:R-:W3:Y:S01]  /*8cd0*/  @!P2 LDG.E.U16 R25, desc[UR20][R212.64] ;  /* 0x00000014d419a981 */ /* 0x000ee2000c1e1500 */
[----:B0-----:R-:W-:-:S04]  /*8ce0*/  LOP3.LUT R252, R252, 0x7f, RZ, 0xc0, !PT ;  /* 0x0000007ffcfc7812 */ /* 0x001fc800078ec0ff */
[----:B------:R-:W-:Y:S02]  /*8cf0*/  ISETP.GE.AND P2, PT, R252, UR50, PT ;  /* 0x00000032fc007c0c */ /* 0x000fe4000bf46270 */
[----:B------:R-:W3:Y:S01]  /*8d00*/  LDL.LU R252, [R1+0xcc] ;  /* 0x0000cc0001fc7983 */ /* 0x000ee20000300800 */
[----:B------:R-:W-:-:S04]  /*8d10*/  SGXT.U32 R121, R121, 0x1 ;  /* 0x000000017979781a */ /* 0x000fc80000000000 */
[----:B------:R-:W-:-:S04]  /*8d20*/  LOP3.LUT R121, R121, 0x7e, RZ, 0xfc, !PT ;  /* 0x0000007e79797812 */ /* 0x000fc800078efcff */
[----:B------:R-:W-:Y:S01]  /*8d30*/  ISETP.GE.AND P3, PT, R121, UR50, PT ;  /* 0x0000003279007c0c */ /* 0x000fe2000bf66270 */
[----:B------:R-:W-:Y:S01]  /*8d40*/  IMAD.WIDE R220, R4, 0x2, R220 ;  /* 0x0000000204dc7825 */ /* 0x000fe200078e02dc */
[----:B------:R-:W-:-:S11]  /*8d50*/  PRMT R28, RZ, 0x7610, R28 ;  /* 0x00007610ff1c7816 */ /* 0x000fd6000000001c */
[----:B------:R-:W3:Y:S01]  /*8d60*/  @!P3 LDG.E.U16 R28, desc[UR20][R220.64] ;  /* 0x00000014dc1cb981 */ /* 0x000ee2000c1e1500 */
[----:B------:R-:W-:Y:S01]  /*8d70*/  BAR.SYNC.DEFER_BLOCKING 0x0 ;  /* 0x0000000000007b1d */ /* 0x000fe20000010000 */
[----:B------:R-:W-:-:S05]  /*8d80*/  LOP3.LUT R121, R0, 0x20, RZ, 0x3c, !PT ;  /* 0x0000002000797812 */ /* 0x000fca00078e3cff */
[----:B--2---:R-:W-:Y:S04]  /*8d90*/  STS.U16 [R0+UR10+0x8000], R244 ;  /* 0x008000f400007988 */ /* 0x004fe8000800040a */
[----:B----4-:R-:W-:Y:S04]  /*8da0*/  STS.U16 [R0+UR10+0x8400], R241 ;  /* 0x008400f100007988 */ /* 0x010fe8000800040a */
        /* <DEDUP_REMOVED lines=13> */
[----:B------:R1:W-:Y:S04]  /*8e80*/  STS.U16 [R0+UR10+0xbc00], R222 ;  /* 0x00bc00de00007988 */ /* 0x0003e8000800040a */
[----:B---3--:R-:W-:Y:S04]  /*8e90*/  STS.U16 [R121+UR10+0x8100], R228 ;  /* 0x008100e479007988 */ /* 0x008fe8000800040a */
[----:B------:R-:W-:Y:S04]  /*8ea0*/  STS.U16 [R121+UR10+0x8500], R235 ;  /* 0x008500eb79007988 */ /* 0x000fe8000800040a */
[----:B------:R-:W-:Y:S04]  /*8eb0*/  STS.U16 [R121+UR10+0x8900], R227 ;  /* 0x008900e379007988 */ /* 0x000fe8000800040a */
[----:B------:R-:W-:Y:S04]  /*8ec0*/  STS.U16 [R121+UR10+0x8d00], R226 ;  /* 0x008d00e279007988 */ /* 0x000fe8000800040a */
[----:B------:R2:W-:Y:S04]  /*8ed0*/  STS.U16 [R121+UR10+0x9100], R225 ;  /* 0x009100e179007988 */ /* 0x0005e8000800040a */
[----:B------:R-:W-:Y:S04]  /*8ee0*/  STS.U16 [R121+UR10+0x9500], R243 ;  /* 0x009500f379007988 */ /* 0x000fe8000800040a */
[----:B------:R3:W-:Y:S04]  /*8ef0*/  STS.U16 [R121+UR10+0x9900], R224 ;  /* 0x009900e079007988 */ /* 0x0007e8000800040a */
[----:B------:R4:W-:Y:S01]  /*8f00*/  STS.U16 [R121+UR10+0x9d00], R242 ;  /* 0x009d00f279007988 */ /* 0x0009e2000800040a */
[----:B0-----:R-:W-:Y:S01]  /*8f10*/  PRMT R29, RZ, 0x7610, R29 ;  /* 0x00007610ff1d7816 */ /* 0x001fe2000000001d */
[----:B------:R-:W-:Y:S01]  /*8f20*/  IMAD.WIDE R94, R3, 0x2, R94 ;  /* 0x00000002035e7825 */ /* 0x000fe200078e025e */
[----:B-1----:R-:W-:-:S02]  /*8f30*/  PRMT R222, RZ, 0x7610, R222 ;  /* 0x00007610ffde7816 */ /* 0x002fc400000000de */
[----:B--2---:R-:W-:Y:S01]  /*8f40*/  PRMT R225, RZ, 0x7610, R225 ;  /* 0x00007610ffe17816 */ /* 0x004fe200000000e1 */
[C---:B------:R-:W-:Y:S01]  /*8f50*/  IMAD.WIDE R86, R3.reuse, 0x2, R86 ;  /* 0x0000000203567825 */ /* 0x040fe200078e0256 */
[----:B---3--:R-:W-:Y:S02]  /*8f60*/  PRMT R224, RZ, 0x7610, R224 ;  /* 0x00007610ffe07816 */ /* 0x008fe400000000e0 */
[----:B------:R-:W-:Y:S01]  /*8f70*/  PRMT R226, RZ, 0x7610, R226 ;  /* 0x00007610ffe27816 */ /* 0x000fe200000000e2 */
[C---:B------:R-:W-:Y:S01]  /*8f80*/  IMAD.WIDE R78, R3.reuse, 0x2, R78 ;  /* 0x00000002034e7825 */ /* 0x040fe200078e024e */
[----:B------:R-:W-:Y:S02]  /*8f90*/  PRMT R227, RZ, 0x7610, R227 ;  /* 0x00007610ffe37816 */ /* 0x000fe400000000e3 */
[----:B------:R-:W-:Y:S01]  /*8fa0*/  PRMT R228, RZ, 0x7610, R228 ;  /* 0x00007610ffe47816 */ /* 0x000fe200000000e4 */
[C---:B------:R-:W-:Y:S01]  /*8fb0*/  IMAD.WIDE R70, R3.reuse, 0x2, R70 ;  /* 0x0000000203467825 */ /* 0x040fe200078e0246 */
[----:B------:R-:W-:Y:S01]  /*8fc0*/  PRMT R229, RZ, 0x7610, R229 ;  /* 0x00007610ffe57816 */ /* 0x000fe200000000e5 */
[----:B------:R-:W2:Y:S01]  /*8fd0*/  @!P2 LDG.E.U16 R226, desc[UR20][R78.64] ;  /* 0x000000144ee2a981 */ /* 0x000ea2000c1e1500 */
[----:B------:R-:W-:Y:S01]  /*8fe0*/  PRMT R230, RZ, 0x7610, R230 ;  /* 0x00007610ffe67816 */ /* 0x000fe200000000e6 */
[C---:B------:R-:W-:Y:S01]  /*8ff0*/  IMAD.WIDE R62, R3.reuse, 0x2, R62 ;  /* 0x00000002033e7825 */ /* 0x040fe200078e023e */
[----:B------:R-:W-:Y:S01]  /*9000*/  PRMT R231, RZ, 0x7610, R231 ;  /* 0x00007610ffe77816 */ /* 0x000fe200000000e7 */
[----:B------:R-:W3:Y:S02]  /*9010*/  @!P2 LDG.E.U16 R225, desc[UR20][R70.64] ;  /* 0x0000001446e1a981 */ /* 0x000ee4000c1e1500 */
[C---:B------:R-:W-:Y:S01]  /*9020*/  IMAD.WIDE R54, R3.reuse, 0x2, R54 ;  /* 0x0000000203367825 */ /* 0x040fe200078e0236 */
[----:B------:R-:W-:Y:S01]  /*9030*/  PRMT R232, RZ, 0x7610, R232 ;  /* 0x00007610ffe87816 */ /* 0x000fe200000000e8 */
[----:B------:R-:W2:Y:S02]  /*9040*/  @!P2 LDG.E.U16 R224, desc[UR20][R62.64] ;  /* 0x000000143ee0a981 */ /* 0x000ea4000c1e1500 */
[----:B------:R-:W-:-:S04]  /*9050*/  IMAD.WIDE R46, R3, 0x2, R46 ;  /* 0x00000002032e7825 */ /* 0x000fc800078e022e */
[C---:B------:R-:W-:Y:S01]  /*9060*/  IMAD.WIDE R38, R3.reuse, 0x2, R38 ;  /* 0x0000000203267825 */ /* 0x040fe200078e0226 */
[----:B------:R-:W-:Y:S01]  /*9070*/  PRMT R233, RZ, 0x7610, R233 ;  /* 0x00007610ffe97816 */ /* 0x000fe200000000e9 */
[----:B------:R-:W2:Y:S02]  /*9080*/  @!P2 LDG.E.U16 R222, desc[UR20][R46.64] ;  /* 0x000000142edea981 */ /* 0x000ea4000c1e1500 */
[C---:B------:R-:W-:Y:S01]  /*9090*/  IMAD.WIDE R40, R3.reuse, 0x2, R40 ;  /* 0x0000000203287825 */ /* 0x040fe200078e0228 */
[----:B------:R-:W-:Y:S01]  /*90a0*/  PRMT R234, RZ, 0x7610, R234 ;  /* 0x00007610ffea7816 */ /* 0x000fe200000000ea */
[----:B------:R-:W2:Y:S02]  /*90b0*/  @!P2 LDG.E.U16 R29, desc[UR20][R38.64] ;  /* 0x00000014261da981 */ /* 0x000ea4000c1e1500 */
[C---:B------:R-:W-:Y:S01]  /*90c0*/  IMAD.WIDE R48, R3.reuse, 0x2, R48 ;  /* 0x0000000203307825 */ /* 0x040fe200078e0230 */
[----:B------:R-:W-:Y:S01]  /*90d0*/  PRMT R235, RZ, 0x7610, R235 ;  /* 0x00007610ffeb7816 */ /* 0x000fe200000000eb */
[----:B------:R-:W2:Y:S02]  /*90e0*/  @!P2 LDG.E.U16 R227, desc[UR20][R86.64] ;  /* 0x0000001456e3a981 */ /* 0x000ea4000c1e1500 */
[----:B------:R-:W-:-:S02]  /*90f0*/  IMAD.WIDE R56, R3, 0x2, R56 ;  /* 0x0000000203387825 */ /* 0x000fc400078e0238 */
[----:B------:R-:W2:Y:S02]  /*9100*/  @!P2 LDG.E.U16 R228, desc[UR20][R94.64] ;  /* 0x000000145ee4a981 */ /* 0x000ea4000c1e1500 */
        /* <DEDUP_REMOVED lines=19> */
[----:B----4-:R-:W-:Y:S01]  /*9240*/  PRMT R242, RZ, 0x7610, R242 ;  /* 0x00007610fff27816 */ /* 0x010fe200000000f2 */
[----:B------:R-:W4:Y:S02]  /*9250*/  @!P2 LDG.E.U16 R235, desc[UR20][R88.64] ;  /* 0x0000001458eba981 */ /* 0x000f24000c1e1500 */
        /* <DEDUP_REMOVED lines=8> */
[----:B------:R-:W2:Y:S04]  /*92e0*/  @!P2 LDG.E.U16 R238, desc[UR20][R50.64] ;  /* 0x0000001432eea981 */ /* 0x000ea8000c1e1500 */
[----:B------:R0:W-:Y:S04]  /*92f0*/  STS.U16 [R121+UR10+0xa100], R223 ;  /* 0x00a100df79007988 */ /* 0x0001e8000800040a */
[----:B------:R1:W-:Y:S01]  /*9300*/  STS.U16 [R121+UR10+0xa500], R8 ;  /* 0x00a5000879007988 */ /* 0x0003e2000800040a */
[----:B------:R-:W-:Y:S01]  /*9310*/  IMAD.WIDE R82, R3, 0x2, R82 ;  /* 0x0000000203527825 */ /* 0x000fe200078e0252 */
[----:B------:R-:W-:-:S02]  /*9320*/  PRMT R246, RZ, 0x7610, R246 ;  /* 0x00007610fff67816 */ /* 0x000fc400000000f6 */
[----:B------:R-:W2:Y:S01]  /*9330*/  @!P2 LDG.E.U16 R239, desc[UR20][R58.64] ;  /* 0x000000143aefa981 */ /* 0x000ea2000c1e1500 */
[----:B0-----:R-:W-:Y:S01]  /*9340*/  PRMT R223, RZ, 0x7610, R223 ;  /* 0x00007610ffdf7816 */ /* 0x001fe200000000df */
[----:B------:R-:W-:Y:S02]  /*9350*/  IMAD.WIDE R90, R3, 0x2, R90 ;  /* 0x00000002035a7825 */ /* 0x000fe400078e025a */
[----:B------:R-:W2:Y:S01]  /*9360*/  @!P2 LDG.E.U16 R240, desc[UR20][R66.64] ;  /* 0x0000001442f0a981 */ /* 0x000ea2000c1e1500 */
[----:B-1----:R-:W-:-:S03]  /*9370*/  LOP3.LUT R8, R0, 0x20, RZ, 0x3c, !PT ;  /* 0x0000002000087812 */ /* 0x002fc600078e3cff */
[----:B------:R0:W5:Y:S04]  /*9380*/  LDL.LU R121, [R1+0xc8] ;  /* 0x0000c80001797983 */ /* 0x0001680000300800 */
[----:B------:R1:W-:Y:S04]  /*9390*/  STS.U16 [R8+UR10+0xa900], R11 ;  /* 0x00a9000b08007988 */ /* 0x0003e8000800040a */
[----:B------:R-:W-:Y:S04]  /*93a0*/  STS.U16 [R8+UR10+0xad00], R14 ;  /* 0x00ad000e08007988 */ /* 0x000fe8000800040a */
[----:B------:R-:W-:Y:S01]  /*93b0*/  STS.U16 [R8+UR10+0xb100], R17 ;  /* 0x00b1001108007988 */ /* 0x000fe2000800040a */
[----:B-1----:R-:W-:-:S03]  /*93c0*/  LOP3.LUT R11, R0, 0x40, RZ, 0x3c, !PT ;  /* 0x00000040000b7812 */ /* 0x002fc600078e3cff */
[----:B------:R-:W-:Y:S04]  /*93d0*/  STS.U16 [R8+UR10+0xb500], R20 ;  /* 0x00b5001408007988 */ /* 0x000fe8000800040a */
[----:B------:R-:W-:Y:S04]  /*93e0*/  STS.U16 [R8+UR10+0xb900], R23 ;  /* 0x00b9001708007988 */ /* 0x000fe8000800040a */
[----:B------:R1:W-:Y:S04]  /*93f0*/  STS.U16 [R8+UR10+0xbd00], R26 ;  /* 0x00bd001a08007988 */ /* 0x0003e8000800040a */
[----:B------:R0:W-:Y:S04]  /*9400*/  STS.U16 [R11+UR10+0x8200], R118 ;  /* 0x008200760b007988 */ /* 0x0001e8000800040a */
[----:B------:R0:W-:Y:S04]  /*9410*/  STS.U16 [R11+UR10+0x8600], R119 ;  /* 0x008600770b007988 */ /* 0x0001e8000800040a */
[----:B------:R0:W-:Y:S04]  /*9420*/  STS.U16 [R11+UR10+0x8a00], R112 ;  /* 0x008a00700b007988 */ /* 0x0001e8000800040a */
[----:B------:R0:W-:Y:S04]  /*9430*/  STS.U16 [R11+UR10+0x8e00], R113 ;  /* 0x008e00710b007988 */ /* 0x0001e8000800040a */
[----:B------:R0:W-:Y:S04]  /*9440*/  STS.U16 [R11+UR10+0x9200], R110 ;  /* 0x0092006e0b007988 */ /* 0x0001e8000800040a */
[----:B------:R0:W-:Y:S04]  /*9450*/  STS.U16 [R11+UR10+0x9600], R111 ;  /* 0x0096006f0b007988 */ /* 0x0001e8000800040a */
[----:B------:R0:W-:Y:S04]  /*9460*/  STS.U16 [R11+UR10+0x9a00], R104 ;  /* 0x009a00680b007988 */ /* 0x0001e8000800040a */
[----:B------:R0:W-:Y:S01]  /*9470*/  STS.U16 [R11+UR10+0x9e00], R105 ;  /* 0x009e00690b007988 */ /* 0x0001e2000800040a */
[----:B-1----:R-:W-:-:S03]  /*9480*/  LOP3.LUT R8, R0, 0x60, RZ, 0x3c, !PT ;  /* 0x0000006000087812 */ /* 0x002fc600078e3cff */
[----:B------:R-:W-:Y:S04]  /*9490*/  STS.U16 [R11+UR10+0xa200], R6 ;  /* 0x00a200060b007988 */ /* 0x000fe8000800040a */
[----:B0-----:R0:W5:Y:S04]  /*94a0*/  LDL.LU R118, [R1+0xc4] ;  /* 0x0000c40001767983 */ /* 0x0011680000300800 */
[----:B------:R-:W-:Y:S04]  /*94b0*/  STS.U16 [R11+UR10+0xa600], R9 ;  /* 0x00a600090b007988 */ /* 0x000fe8000800040a */
[----:B------:R0:W5:Y:S04]  /*94c0*/  LDL.LU R119, [R1+0xc0] ;  /* 0x0000c00001777983 */ /* 0x0001680000300800 */
        /* <DEDUP_REMOVED lines=12> */
[----:B------:R1:W-:Y:S04]  /*9590*/  STS.U16 [R8+UR10+0x8300], R102 ;  /* 0x0083006608007988 */ /* 0x0003e8000800040a */
[----:B------:R0:W-:Y:S04]  /*95a0*/  STS.U16 [R8+UR10+0x8700], R103 ;  /* 0x0087006708007988 */ /* 0x0001e8000800040a */
[----:B------:R0:W-:Y:S04]  /*95b0*/  STS.U16 [R8+UR10+0x8b00], R32 ;  /* 0x008b002008007988 */ /* 0x0001e8000800040a */
[----:B-1----:R1:W5:Y:S04]  /*95c0*/  LDL.LU R102, [R1+0xa4] ;  /* 0x0000a40001667983 */ /* 0x0023680000300800 */
[----:B0-----:R1:W5:Y:S04]  /*95d0*/  LDL.LU R103, [R1+0xa0] ;  /* 0x0000a00001677983 */ /* 0x0013680000300800 */
[----:B------:R1:W5:Y:S04]  /*95e0*/  LDL.LU R32, [R1+0x9c] ;  /* 0x00009c0001207983 */ /* 0x0003680000300800 */
[----:B------:R0:W-:Y:S04]  /*95f0*/  STS.U16 [R8+UR10+0x8f00], R33 ;  /* 0x008f002108007988 */ /* 0x0001e8000800040a */
[----:B------:R1:W-:Y:S04]  /*9600*/  STS.U16 [R8+UR10+0x9300], R30 ;  /* 0x0093001e08007988 */ /* 0x0003e8000800040a */
[----:B------:R1:W-:Y:S04]  /*9610*/  STS.U16 [R8+UR10+0x9700], R31 ;  /* 0x0097001f08007988 */ /* 0x0003e8000800040a */
[----:B0-----:R0:W5:Y:S04]  /*9620*/  LDL.LU R33, [R1+0x98] ;  /* 0x0000980001217983 */ /* 0x0011680000300800 */
[----:B-1----:R0:W5:Y:S04]  /*9630*/  LDL.LU R30, [R1+0x94] ;  /* 0x00009400011e7983 */ /* 0x0021680000300800 */
[----:B------:R0:W5:Y:S04]  /*9640*/  LDL.LU R31, [R1+0x90] ;  /* 0x00009000011f7983 */ /* 0x0001680000300800 */
[----:B------:R1:W-:Y:S04]  /*9650*/  STS.U16 [R8+UR10+0x9b00], R2 ;  /* 0x009b000208007988 */ /* 0x0003e8000800040a */
[----:B------:R-:W2:Y:S01]  /*9660*/  @!P2 LDG.E.U16 R223, desc[UR20][R54.64] ;  /* 0x0000001436dfa981 */ /* 0x000ea2000c1e1500 */
[----:B------:R-:W-:Y:S01]  /*9670*/  IMAD.WIDE R98, R3, 0x2, R98 ;  /* 0x0000000203627825 */ /* 0x000fe200078e0262 */
[----:B------:R-:W-:-:S02]  /*9680*/  PRMT R247, RZ, 0x7610, R247 ;  /* 0x00007610fff77816 */ /* 0x000fc400000000f7 */
[----:B------:R-:W2:Y:S04]  /*9690*/  @!P2 LDG.E.U16 R241, desc[UR20][R74.64] ;  /* 0x000000144af1a981 */ /* 0x000ea8000c1e1500 */
[----:B-1----:R-:W2:Y:S01]  /*96a0*/  LDL.LU R2, [R1+0x8c] ;  /* 0x00008c0001027983 */ /* 0x002ea20000300800 */
[C---:B------:R-:W-:Y:S01]  /*96b0*/  IMAD.WIDE R44, R3.reuse, 0x2, R44 ;  /* 0x00000002032c7825 */ /* 0x040fe200078e022c */
[----:B------:R-:W-:Y:S02]  /*96c0*/  PRMT R248, RZ, 0x7610, R248 ;  /* 0x00007610fff87816 */ /* 0x000fe400000000f8 */
[----:B------:R-:W3:Y:S01]  /*96d0*/  @!P2 LDG.E.U16 R242, desc[UR20][R82.64] ;  /* 0x0000001452f2a981 */ /* 0x000ee2000c1e1500 */
[----:B------:R-:W-:Y:S01]  /*96e0*/  IMAD.WIDE R52, R3, 0x2, R52 ;  /* 0x0000000203347825 */ /* 0x000fe200078e0234 */
[----:B------:R-:W-:-:S02]  /*96f0*/  PRMT R249, RZ, 0x7610, R249 ;  /* 0x00007610fff97816 */ /* 0x000fc400000000f9 */
[----:B------:R-:W3:Y:S01]  /*9700*/  @!P2 LDG.E.U16 R243, desc[UR20][R90.64] ;  /* 0x000000145af3a981 */ /* 0x000ee2000c1e1500 */
[C---:B------:R-:W-:Y:S01]  /*9710*/  IMAD.WIDE R60, R3.reuse, 0x2, R60 ;  /* 0x00000002033c7825 */ /* 0x040fe200078e023c */
[----:B------:R-:W-:Y:S02]  /*9720*/  PRMT R250, RZ, 0x7610, R250 ;  /* 0x00007610fffa7816 */ /* 0x000fe400000000fa */
[----:B------:R-:W3:Y:S01]  /*9730*/  @!P2 LDG.E.U16 R244, desc[UR20][R98.64] ;  /* 0x0000001462f4a981 */ /* 0x000ee2000c1e1500 */
[C---:B------:R-:W-:Y:S01]  /*9740*/  IMAD.WIDE R68, R3.reuse, 0x2, R68 ;  /* 0x0000000203447825 */ /* 0x040fe200078e0244 */
[----:B------:R-:W-:Y:S02]  /*9750*/  PRMT R251, RZ, 0x7610, R251 ;  /* 0x00007610fffb7816 */ /* 0x000fe400000000fb */
[----:B------:R-:W3:Y:S01]  /*9760*/  @!P2 LDG.E.U16 R245, desc[UR20][R44.64] ;  /* 0x000000142cf5a981 */ /* 0x000ee2000c1e1500 */
[----:B------:R-:W-:Y:S01]  /*9770*/  IMAD.WIDE R76, R3, 0x2, R76 ;  /* 0x00000002034c7825 */ /* 0x000fe200078e024c */
[----:B------:R-:W-:-:S02]  /*9780*/  PRMT R252, RZ, 0x7610, R252 ;  /* 0x00007610fffc7816 */ /* 0x000fc400000000fc */
[----:B------:R-:W4:Y:S01]  /*9790*/  @!P2 LDG.E.U16 R246, desc[UR20][R52.64] ;  /* 0x0000001434f6a981 */ /* 0x000f22000c1e1500 */
[----:B------:R-:W-:-:S03]  /*97a0*/  IMAD.WIDE R84, R3, 0x2, R84 ;  /* 0x0000000203547825 */ /* 0x000fc600078e0254 */
[----:B------:R-:W4:Y:S01]  /*97b0*/  @!P2 LDG.E.U16 R247, desc[UR20][R60.64] ;  /* 0x000000143cf7a981 */ /* 0x000f22000c1e1500 */
[----:B------:R-:W-:-:S03]  /*97c0*/  IMAD.WIDE R92, R3, 0x2, R92 ;  /* 0x00000002035c7825 */ /* 0x000fc600078e025c */
[----:B------:R-:W4:Y:S01]  /*97d0*/  @!P2 LDG.E.U16 R248, desc[UR20][R68.64] ;  /* 0x0000001444f8a981 */ /* 0x000f22000c1e1500 */
[----:B------:R-:W-:-:S03]  /*97e0*/  IMAD.WIDE R100, R3, 0x2, R100 ;  /* 0x0000000203647825 */ /* 0x000fc600078e0264 */
[----:B------:R-:W4:Y:S04]  /*97f0*/  @!P2 LDG.E.U16 R249, desc[UR20][R76.64] ;  /* 0x000000144cf9a981 */ /* 0x000f28000c1e1500 */
[----:B------:R-:W4:Y:S04]  /*9800*/  @!P2 LDG.E.U16 R250, desc[UR20][R84.64] ;  /* 0x0000001454faa981 */ /* 0x000f28000c1e1500 */
[----:B------:R-:W4:Y:S04]  /*9810*/  @!P2 LDG.E.U16 R251, desc[UR20][R92.64] ;  /* 0x000000145cfba981 */ /* 0x000f28000c1e1500 */
[----:B------:R-:W4:Y:S04]  /*9820*/  @!P2 LDG.E.U16 R252, desc[UR20][R100.64] ;  /* 0x0000001464fca981 */ /* 0x000f28000c1e1500 */
[----:B------:R1:W-:Y:S04]  /*9830*/  STS.U16 [R8+UR10+0x9f00], R5 ;  /* 0x009f000508007988 */ /* 0x0003e8000800040a */
[----:B-1----:R0:W5:Y:S04]  /*9840*/  LDL.LU R5, [R1+0x88] ;  /* 0x0000880001057983 */ /* 0x0021680000300800 */
[----:B------:R-:W-:Y:S04]  /*9850*/  STS.U16 [R8+UR10+0xa300], R7 ;  /* 0x00a3000708007988 */ /* 0x000fe8000800040a */
[----:B------:R-:W-:Y:S04]  /*9860*/  STS.U16 [R8+UR10+0xa700], R10 ;  /* 0x00a7000a08007988 */ /* 0x000fe8000800040a */
[----:B------:R-:W-:Y:S04]  /*9870*/  STS.U16 [R8+UR10+0xab00], R13 ;  /* 0x00ab000d08007988 */ /* 0x000fe8000800040a */
[----:B------:R-:W-:Y:S04]  /*9880*/  STS.U16 [R8+UR10+0xaf00], R16 ;  /* 0x00af001008007988 */ /* 0x000fe8000800040a */
[----:B------:R-:W-:Y:S04]  /*9890*/  STS.U16 [R8+UR10+0xb300], R19 ;  /* 0x00b3001308007988 */ /* 0x000fe8000800040a */
[----:B------:R-:W-:Y:S04]  /*98a0*/  STS.U16 [R8+UR10+0xb700], R22 ;  /* 0x00b7001608007988 */ /* 0x000fe8000800040a */
[----:B------:R-:W-:Y:S04]  /*98b0*/  STS.U16 [R8+UR10+0xbb00], R25 ;  /* 0x00bb001908007988 */ /* 0x000fe8000800040a */
[----:B------:R1:W-:Y:S01]  /*98c0*/  STS.U16 [R8+UR10+0xbf00], R28 ;  /* 0x00bf001c08007988 */ /* 0x0003e2000800040a */
[----:B------:R-:W-:-:S04]  /*98d0*/  ULEA UR12, UR13, UR10, 0x3 ;  /* 0x0000000a0d0c7291 */ /* 0x000fc8000f8e18ff */
[----:B------:R-:W-:Y:S01]  /*98e0*/  UIADD3 UR12, UPT, UPT, UR12, 0x18000, URZ ;  /* 0x000180000c0c7890 */ /* 0x000fe2000fffe0ff */
[C---:B--2---:R-:W-:Y:S01]  /*98f0*/  LOP3.LUT R11, R2.reuse, 0x20, RZ, 0x3c, !PT ;  /* 0x00000020020b7812 */ /* 0x044fe200078e3cff */
[----:B------:R0:W-:Y:S04]  /*9900*/  STS.U16 [R2+UR10+0x14000], R29 ;  /* 0x0140001d02007988 */ /* 0x0001e8000800040a */
[----:B------:R0:W-:Y:S04]  /*9910*/  STS.U16 [R2+UR10+0x14400], R222 ;  /* 0x014400de02007988 */ /* 0x0001e8000800040a */
[----:B------:R0:W-:Y:S04]  /*9920*/  STS.U16 [R2+UR10+0x14800], R223 ;  /* 0x014800df02007988 */ /* 0x0001e8000800040a */
[----:B------:R0:W-:Y:S04]  /*9930*/  STS.U16 [R2+UR10+0x14c00], R224 ;  /* 0x014c00e002007988 */ /* 0x0001e8000800040a */
[----:B---3--:R0:W-:Y:S04]  /*9940*/  STS.U16 [R2+UR10+0x15000], R225 ;  /* 0x015000e102007988 */ /* 0x0081e8000800040a */
[----:B------:R0:W-:Y:S04]  /*9950*/  STS.U16 [R2+UR10+0x15400], R226 ;  /* 0x015400e202007988 */ /* 0x0001e8000800040a */
[----:B------:R0:W-:Y:S04]  /*9960*/  STS.U16 [R2+UR10+0x15800], R227 ;  /* 0x015800e302007988 */ /* 0x0001e8000800040a */
[----:B------:R0:W-:Y:S01]  /*9970*/  STS.U16 [R2+UR10+0x15c00], R228 ;  /* 0x015c00e402007988 */ /* 0x0001e2000800040a */
[----:B-1----:R-:W-:-:S03]  /*9980*/  LOP3.LUT R8, R2, 0x40, RZ, 0x3c, !PT ;  /* 0x0000004002087812 */ /* 0x002fc600078e3cff */
[----:B------:R0:W-:Y:S04]  /*9990*/  STS.U16 [R11+UR10+0x14100], R229 ;  /* 0x014100e50b007988 */ /* 0x0001e8000800040a */
[----:B------:R0:W-:Y:S04]  /*99a0*/  STS.U16 [R11+UR10+0x14500], R230 ;  /* 0x014500e60b007988 */ /* 0x0001e8000800040a */
[----:B------:R0:W-:Y:S04]  /*99b0*/  STS.U16 [R11+UR10+0x14900], R231 ;  /* 0x014900e70b007988 */ /* 0x0001e8000800040a */
[----:B------:R0:W-:Y:S04]  /*99c0*/  STS.U16 [R11+UR10+0x14d00], R232 ;  /* 0x014d00e80b007988 */ /* 0x0001e8000800040a */
[----:B------:R0:W-:Y:S04]  /*99d0*/  STS.U16 [R11+UR10+0x15100], R233 ;  /* 0x015100e90b007988 */ /* 0x0001e8000800040a */
[----:B------:R0:W-:Y:S04]  /*99e0*/  STS.U16 [R11+UR10+0x15500], R234 ;  /* 0x015500ea0b007988 */ /* 0x0001e8000800040a */
[----:B----4-:R0:W-:Y:S04]  /*99f0*/  STS.U16 [R11+UR10+0x15900], R235 ;  /* 0x015900eb0b007988 */ /* 0x0101e8000800040a */
[----:B------:R0:W-:Y:S01]  /*9a00*/  STS.U16 [R11+UR10+0x15d00], R236 ;  /* 0x015d00ec0b007988 */ /* 0x0001e2000800040a */
[----:B------:R-:W-:-:S03]  /*9a10*/  LOP3.LUT R6, R2, 0x60, RZ, 0x3c, !PT ;  /* 0x0000006002067812 */ /* 0x000fc600078e3cff */
        /* <DEDUP_REMOVED lines=16> */
[----:B------:R1:W-:Y:S06]  /*9b20*/  MEMBAR.ALL.CTA ;  /* 0x0000000000007992 */ /* 0x0003ec0000008000 */
[----:B-1----:R-:W1:Y:S02]  /*9b30*/  FENCE.VIEW.ASYNC.S ;  /* 0x00000000000073c6 */ /* 0x002e640000000000 */
[----:B-1----:R-:W-:Y:S06]  /*9b40*/  BAR.SYNC.DEFER_BLOCKING 0x0 ;  /* 0x0000000000007b1d */ /* 0x002fec0000010000 */
[----:B------:R-:W-:Y:S05]  /*9b50*/  @P0 BRA `(.L_x_9) ;  /* 0x0000000000800947 */ /* 0x000fea0003800000 */
[----:B------:R-:W-:Y:S01]  /*9b60*/  UMOV UR15, 0x40004040 ;  /* 0x40004040000f7882 */ /* 0x000fe20000000000 */
[----:B------:R-:W-:Y:S01]  /*9b70*/  UMOV UR16, UR8 ;  /* 0x0000000800107c82 */ /* 0x000fe20008000000 */
[----:B------:R-:W-:Y:S01]  /*9b80*/  UMOV UR17, 0x40004040 ;  /* 0x4000404000117882 */ /* 0x000fe20000000000 */
[----:B------:R-:W-:Y:S01]  /*9b90*/  UMOV UR18, 0x0 ;  /* 0x0000000000127882 */ /* 0x000fe20000000000 */
[----:B------:R-:W-:Y:S01]  /*9ba0*/  UMOV UR19, 0x8108490 ;  /* 0x0810849000137882 */ /* 0x000fe20000000000 */
[----:B------:R-:W-:Y:S01]  /*9bb0*/  UMOV UR52, 0x0 ;  /* 0x0000000000347882 */ /* 0x000fe20000000000 */
[----:B------:R-:W-:Y:S01]  /*9bc0*/  UMOV UR53, 0x8108490 ;  /* 0x0810849000357882 */ /* 0x000fe20000000000 */
        /* <DEDUP_REMOVED lines=14> */
[----:B------:R-:W-:Y:S01]  /*9cb0*/  UMOV UR6, UR12 ;  /* 0x0000000c00067c82 */ /* 0x000fe20008000000 */
[----:B------:R-:W-:Y:S01]  /*9cc0*/  UMOV UR7, URZ ;  /* 0x000000ff00077c82 */ /* 0x000fe20008000000 */
[----:B------:R1:W-:Y:S01]  /*9cd0*/  UTCHMMA gdesc[UR34], gdesc[UR36], tmem[UR9], tmem[UR58], idesc[UR59], UPT ;  /* 0x00ff3a24220075ea */ /* 0x0003e2000b800009 */
[----:B------:R-:W-:Y:S01]  /*9ce0*/  UMOV UR64, 0x0 ;  /* 0x0000000000407882 */ /* 0x000fe20000000000 */
[----:B------:R-:W-:Y:S01]  /*9cf0*/  UMOV UR65, 0x8108490 ;  /* 0x0810849000417882 */ /* 0x000fe20000000000 */
[----:B------:R1:W-:Y:S01]  /*9d00*/  UTCHMMA gdesc[UR38], gdesc[UR40], tmem[UR9], tmem[UR60], idesc[UR61], UPT ;  /* 0x00ff3c28260075ea */ /* 0x0003e2000b800009 */
[----:B------:R-:W-:Y:S01]  /*9d10*/  UMOV UR4, UR6 ;  /* 0x0000000600047c82 */ /* 0x000fe20008000000 */
[----:B------:R1:W-:Y:S01]  /*9d20*/  UTCHMMA gdesc[UR42], gdesc[UR44], tmem[UR9], tmem[UR62], idesc[UR63], UPT ;  /* 0x00ff3e2c2a0075ea */ /* 0x0003e2000b800009 */
[----:B------:R1:W-:Y:S01]  /*9d30*/  UTCHMMA gdesc[UR46], gdesc[UR48], tmem[UR9], tmem[UR64], idesc[UR65], UPT ;  /* 0x00ff40302e0075ea */ /* 0x0003e2000b800009 */
[----:B------:R1:W-:Y:S01]  /*9d40*/  UTCBAR [UR4], URZ ;  /* 0x000000ff040073e9 */ /* 0x0003e200080000ff */
[----:B------:R-:W-:Y:S01]  /*9d50*/  NOP ;  /* 0x0000000000007918 */ /* 0x000fe20000000000 */
.L_x_9:
[----:B------:R-:W-:Y:S01]  /*9d60*/  UIADD3 UR13, UPT, UPT, UR13, 0x1, URZ ;  /* 0x000000010d0d7890 */ /* 0x000fe2000fffe0ff */
[----:B-----5:R-:W-:Y:S01]  /*9d70*/  VIADD R5, R5, 0xffffffff ;  /* 0xffffffff05057836 */ /* 0x020fe20000000000 */
[----:B------:R-:W-:Y:S02]  /*9d80*/  UIADD3 UR50, UPT, UPT, UR50, -0x80, URZ ;  /* 0xffffff8032327890 */ /* 0x000fe4000fffe0ff */
[----:B------:R-:W-:Y:S02]  /*9d90*/  UISETP.GT.AND UP1, UPT, UR13, 0x1, UPT ;  /* 0x000000010d00788c */ /* 0x000fe4000bf24270 */
[----:B------:R-:W-:Y:S02]  /*9da0*/  ISETP.NE.U32.AND P2, PT, R5, RZ, PT ;  /* 0x000000ff0500720c */ /* 0x000fe40003f45070 */
[----:B-1----:R-:W-:Y:S02]  /*9db0*/  USEL UR4, URZ, 0x1, !UP1 ;  /* 0x00000001ff047887 */ /* 0x002fe4000c800000 */
[----:B------:R-:W-:-:S02]  /*9dc0*/  USEL UR13, UR13, URZ, !UP1 ;  /* 0x000000ff0d0d7287 */ /* 0x000fc4000c800000 */
[----:B------:R-:W-:-:S03]  /*9dd0*/  ULOP3.LUT UR6, UR5, UR4, URZ, 0x3c, !UPT ;  /* 0x0000000405067292 */ /* 0x000fc6000f8e3cff */
[----:B------:R-:W-:-:S04]  /*9de0*/  UMOV UR4, UR5 ;  /* 0x0000000500047c82 */ /* 0x000fc80008000000 */
[----:B------:R-:W-:Y:S01]  /*9df0*/  UMOV UR5, UR6 ;  /* 0x0000000600057c82 */ /* 0x000fe20008000000 */
[----:B------:R-:W-:Y:S05]  /*9e00*/  @P2 BRA `(.L_x_10) ;  /* 0xffffffd000342947 */ /* 0x000fea000383ffff */
.L_x_7:
[----:B0-----:R-:W2:Y:S02]  /*9e10*/  LDL.LU R6, [R1] ;  /* 0x0000000001067983 */ /* 0x001ea40000300800 */
[----:B--2---:R-:W-:-:S13]  /*9e20*/  ISETP.GE.AND P0, PT, R6, 0x80, PT ;  /* 0x000000800600780c */ /* 0x004fda0003f06270 */
[----:B------:R-:W-:Y:S05]  /*9e30*/  @!P0 BRA `(.L_x_11) ;  /* 0x0000000000108947 */ /* 0x000fea0003800000 */
[----:B------:R-:W-:-:S06]  /*9e40*/  USHF.L.U32 UR4, UR4, 0x1f, URZ ;  /* 0x0000001f04047899 */ /* 0x000fcc00080006ff */
[----:B------:R-:W-:-:S04]  /*9e50*/  IMAD.U32 R0, RZ, RZ, UR4 ;  /* 0x00000004ff007e24 */ /* 0x000fc8000f8e00ff */
[----:B------:R-:W0:Y:S02]  /*9e60*/  SYNCS.PHASECHK.TRANS64.TRYWAIT P0, [UR12], R0 ;  /* 0x00000000ff0075a7 */ /* 0x000e24000800110c */
[----:B0-----:R-:W-:Y:S05]  /*9e70*/  @!P0 BRA `(.L_x_12) ;  /* 0x0000001000c08947 */ /* 0x001fea0003800000 */
.L_x_11:
[----:B------:R-:W0:Y:S01]  /*9e80*/  S2R R4, SR_TID.X ;  /* 0x0000000000047919 */ /* 0x000e220000002100 */
[----:B------:R-:W1:Y:S01]  /*9e90*/  LDCU UR4, c[0x0][0x3b4] ;  /* 0x00007680ff0477ac */ /* 0x000e620008000800 */
[----:B------:R-:W-:Y:S06]  /*9ea0*/  BAR.SYNC.DEFER_BLOCKING 0x0 ;  /* 0x0000000000007b1d */ /* 0x000fec0000010000 */
[----:B------:R-:W2:Y:S01]  /*9eb0*/  LDCU.128 UR12, c[0x0][0x390] ;  /* 0x00007200ff0c77ac */ /* 0x000ea20008000c00 */
[----:B------:R-:W1:Y:S01]  /*9ec0*/  LDL.LU R3, [R1+0x84] ;  /* 0x0000840001037983 */ /* 0x000e620000300800 */
[----:B------:R-:W3:Y:S03]  /*9ed0*/  LDCU UR5, c[0x0][0x3b8] ;  /* 0x00007700ff0577ac */ /* 0x000ee60008000800 */
[----:B------:R-:W3:Y:S01]  /*9ee0*/  LDL.LU R2, [R1+0x80] ;  /* 0x0000800001027983 */ /* 0x000ee20000300800 */
[----:B------:R-:W4:Y:S01]  /*9ef0*/  S2R R39, SR_TID.X ;  /* 0x0000000000277919 */ /* 0x000f220000002100 */
[----:B------:R-:W5:Y:S02]  /*9f00*/  @!P1 SYNCS.CCTL.IV [UR10+0x18000] ;  /* 0x01800000ff0099b1 */ /* 0x000f64000800000a */
[----:B-----5:R-:W-:Y:S01]  /*9f10*/  BAR.SYNC.DEFER_BLOCKING 0x0 ;  /* 0x0000000000007b1d */ /* 0x020fe20000010000 */
[----:B0-----:R-:W-:-:S05]  /*9f20*/  LOP3.LUT R36, R4, 0x7f, RZ, 0xc0, !PT ;  /* 0x0000007f04247812 */ /* 0x001fca00078ec0ff */
[----:B------:R-:W0:Y:S01]  /*9f30*/  LDTM.x32 R4, tmem[UR11] ;  /* 0x0000000b000479ee */ /* 0x000e2200082c0000 */
[----:B----4-:R-:W-:Y:S01]  /*9f40*/  LOP3.LUT R0, R39, 0x80, RZ, 0xc0, !PT ;  /* 0x0000008027007812 */ /* 0x010fe200078ec0ff */
[----:B------:R-:W4:Y:S01]  /*9f50*/  @!P1 SYNCS.CCTL.IV [UR10+0x18008] ;  /* 0x01800800ff0099b1 */ /* 0x000f22000800000a */
[----:B------:R-:W-:Y:S02]  /*9f60*/  NOP ;  /* 0x0000000000007918 */ /* 0x000fe40000000000 */
[----:B------:R-:W-:Y:S02]  /*9f70*/  LEA R0, R0, UR10, 0x5 ;  /* 0x0000000a00007c11 */ /* 0x000fe4000f8e28ff */
[----:B0-----:R-:W-:-:S03]  /*9f80*/  F2FP.BF16.F32.PACK_AB R38, R15, R13 ;  /* 0x0000000d0f26723e */ /* 0x001fc600000010ff */
[----:B------:R-:W-:Y:S01]  /*9f90*/  IMAD R44, R36, 0x10, R0 ;  /* 0x00000010242c7824 */ /* 0x000fe200078e0200 */
[----:B------:R-:W5:Y:S01]  /*9fa0*/  LDL.LU R15, [R1+0x7c] ;  /* 0x00007c00010f7983 */ /* 0x000f620000300800 */
[----:B------:R-:W-:Y:S01]  /*9fb0*/  F2FP.BF16.F32.PACK_AB R4, R6, R4 ;  /* 0x000000040604723e */ /* 0x000fe200000010ff */
[----:B------:R-:W-:Y:S01]  /*9fc0*/  IMAD.SHL.U32 R0, R39, 0x10, RZ ;  /* 0x0000001027007824 */ /* 0x000fe200078e00ff */
[----:B------:R-:W-:Y:S02]  /*9fd0*/  F2FP.BF16.F32.PACK_AB R6, R14, R12 ;  /* 0x0000000c0e06723e */ /* 0x000fe400000010ff */
[----:B------:R-:W5:Y:S01]  /*9fe0*/  LDL.LU R12, [R1+0x78] ;  /* 0x00007800010c7983 */ /* 0x000f620000300800 */
[----:B------:R-:W-:Y:S02]  /*9ff0*/  F2FP.BF16.F32.PACK_AB R36, R7, R5 ;  /* 0x000000050724723e */ /* 0x000fe400000010ff */
[----:B------:R-:W-:Y:S01]  /*a000*/  F2FP.BF16.F32.PACK_AB R5, R10, R8 ;  /* 0x000000080a05723e */ /* 0x000fe200000010ff */
[----:B------:R-:W5:Y:S01]  /*a010*/  LDL.LU R14, [R1+0x74] ;  /* 0x00007400010e7983 */ /* 0x000f620000300800 */
[----:B------:R-:W-:-:S03]  /*a020*/  F2FP.BF16.F32.PACK_AB R37, R11, R9 ;  /* 0x000000090b25723e */ /* 0x000fc600000010ff */
[----:B------:R-:W5:Y:S01]  /*a030*/  LDL.LU R13, [R1+0x70] ;  /* 0x00007000010d7983 */ /* 0x000f620000300800 */
[----:B------:R-:W-:Y:S02]  /*a040*/  F2FP.BF16.F32.PACK_AB R7, R18, R16 ;  /* 0x000000101207723e */ /* 0x000fe400000010ff */
[----:B------:R-:W-:-:S03]  /*a050*/  F2FP.BF16.F32.PACK_AB R39, R19, R17 ;  /* 0x000000111327723e */ /* 0x000fc600000010ff */
[----:B----4-:R-:W-:Y:S04]  /*a060*/  STS.128 [R44], R4 ;  /* 0x000000042c007388 */ /* 0x010fe80000000c00 */
[----:B------:R0:W-:Y:S01]  /*a070*/  STS.128 [R44+0x800], R36 ;  /* 0x000800242c007388 */ /* 0x0001e20000000c00 */
[----:B------:R-:W-:Y:S01]  /*a080*/  LOP3.LUT R45, R0, 0xff0, RZ, 0xc0, !PT ;  /* 0x00000ff0002d7812 */ /* 0x000fe200078ec0ff */
[----:B------:R-:W-:Y:S01]  /*a090*/  BAR.SYNC.DEFER_BLOCKING 0x0 ;  /* 0x0000000000007b1d */ /* 0x000fe20000010000 */
[----:B------:R-:W-:Y:S02]  /*a0a0*/  F2FP.BF16.F32.PACK_AB R20, R22, R20 ;  /* 0x000000141614723e */ /* 0x000fe400000010ff */
[----:B------:R-:W-:Y:S02]  /*a0b0*/  F2FP.BF16.F32.PACK_AB R40, R23, R21 ;  /* 0x000000151728723e */ /* 0x000fe400000010ff */
[----:B------:R-:W-:-:S02]  /*a0c0*/  F2FP.BF16.F32.PACK_AB R41, R27, R25 ;  /* 0x000000191b29723e */ /* 0x000fc400000010ff */
[----:B------:R-:W-:Y:S02]  /*a0d0*/  F2FP.BF16.F32.PACK_AB R42, R31, R29 ;  /* 0x0000001d1f2a723e */ /* 0x000fe400000010ff */
[----:B------:R-:W-:Y:S01]  /*a0e0*/  F2FP.BF16.F32.PACK_AB R43, R35, R33 ;  /* 0x00000021232b723e */ /* 0x000fe200000010ff */
[----:B0-----:R-:W4:Y:S04]  /*a0f0*/  LDL.LU R36, [R1+0x6c] ;  /* 0x00006c0001247983 */ /* 0x001f280000300800 */
[----:B------:R-:W0:Y:S04]  /*a100*/  LDS.128 R8, [R45+UR10] ;  /* 0x0000000a2d087984 */ /* 0x000e280008000c00 */
[----:B------:R-:W-:Y:S01]  /*a110*/  LDS.128 R4, [R45+UR10+0x1000] ;  /* 0x0010000a2d047984 */ /* 0x000fe20008000c00 */
[----:B------:R-:W-:Y:S01]  /*a120*/  BAR.SYNC.DEFER_BLOCKING 0x0 ;  /* 0x0000000000007b1d */ /* 0x000fe20000010000 */
[----:B------:R-:W-:-:S02]  /*a130*/  F2FP.BF16.F32.PACK_AB R21, R26, R24 ;  /* 0x000000181a15723e */ /* 0x000fc400000010ff */
[----:B------:R-:W-:Y:S02]  /*a140*/  F2FP.BF16.F32.PACK_AB R22, R30, R28 ;  /* 0x0000001c1e16723e */ /* 0x000fe400000010ff */
[----:B------:R-:W-:-:S05]  /*a150*/  F2FP.BF16.F32.PACK_AB R23, R34, R32 ;  /* 0x000000202217723e */ /* 0x000fca00000010ff */
[----:B------:R2:W-:Y:S04]  /*a160*/  STS.128 [R44], R20 ;  /* 0x000000142c007388 */ /* 0x0005e80000000c00 */
[----:B------:R-:W-:Y:S04]  /*a170*/  STS.128 [R44+0x800], R40 ;  /* 0x000800282c007388 */ /* 0x000fe80000000c00 */
[----:B--2---:R-:W2:Y:S04]  /*a180*/  LDL.LU R22, [R1+0x68] ;  /* 0x0000680001167983 */ /* 0x004ea80000300800 */
[----:B------:R-:W2:Y:S04]  /*a190*/  LDL.LU R28, [R1+0x64] ;  /* 0x00006400011c7983 */ /* 0x000ea80000300800 */
[----:B------:R-:W2:Y:S04]  /*a1a0*/  LDL.LU R26, [R1+0x60] ;  /* 0x00006000011a7983 */ /* 0x000ea80000300800 */
[----:B------:R-:W2:Y:S04]  /*a1b0*/  LDL.LU R24, [R1+0x5c] ;  /* 0x00005c0001187983 */ /* 0x000ea80000300800 */
[----:B------:R-:W2:Y:S04]  /*a1c0*/  LDL.LU R23, [R1+0x58] ;  /* 0x0000580001177983 */ /* 0x000ea80000300800 */
[----:B------:R-:W2:Y:S01]  /*a1d0*/  LDL.LU R27, [R1+0x54] ;  /* 0x00005400011b7983 */ /* 0x000ea20000300800 */
[C---:B-1----:R-:W-:Y:S01]  /*a1e0*/  IMAD R0, R3.reuse, UR4, RZ ;  /* 0x0000000403007c24 */ /* 0x042fe2000f8e02ff */
[----:B------:R-:W-:Y:S01]  /*a1f0*/  BAR.SYNC.DEFER_BLOCKING 0x0 ;  /* 0x0000000000007b1d */ /* 0x000fe20000010000 */
[----:B------:R-:W-:Y:S01]  /*a200*/  ISETP.GE.AND P0, PT, R3, UR14, PT ;  /* 0x0000000e03007c0c */ /* 0x000fe2000bf06270 */
[----:B---3--:R-:W-:-:S02]  /*a210*/  IMAD R3, R2, UR5, RZ ;  /* 0x0000000502037c24 */ /* 0x008fc4000f8e02ff */
[----:B------:R-:W-:Y:S02]  /*a220*/  LEA R37, P1, R0, UR12, 0x1 ;  /* 0x0000000c00257c11 */ /* 0x000fe4000f8208ff */
[----:B------:R-:W-:Y:S02]  /*a230*/  ISETP.LT.AND P2, PT, R2, UR15, !P0 ;  /* 0x0000000f02007c0c */ /* 0x000fe4000c741270 */
[----:B------:R-:W-:Y:S02]  /*a240*/  LEA.HI.X.SX32 R25, R0, UR13, 0x1, P1 ;  /* 0x0000000d00197c11 */ /* 0x000fe400088f0eff */
[----:B------:R-:W-:-:S04]  /*a250*/  LEA R2, P1, R3, R37, 0x1 ;  /* 0x0000002503027211 */ /* 0x000fc800078208ff */
[----:B------:R-:W-:-:S05]  /*a260*/  LEA.HI.X.SX32 R3, R3, R25, 0x1, P1 ;  /* 0x0000001903037211 */ /* 0x000fca00008f0eff */
[----:B0-----:R0:W-:Y:S02]  /*a270*/  @P2 STG.E.U16 desc[UR20][R2.64], R8 ;  /* 0x0000000802002986 */ /* 0x0011e4000c101514 */
[----:B0-----:R-:W-:Y:S01]  /*a280*/  PRMT R3, R8, 0x7632, R3 ;  /* 0x0000763208037816 */ /* 0x001fe20000000003 */
[C---:B-----5:R-:W-:Y:S01]  /*a290*/  IMAD R0, R15.reuse, UR5, RZ ;  /* 0x000000050f007c24 */ /* 0x060fe2000f8e02ff */
[----:B------:R-:W-:-:S04]  /*a2a0*/  ISETP.LT.AND P1, PT, R15, UR15, !P0 ;  /* 0x0000000f0f007c0c */ /* 0x000fc8000c721270 */
[----:B------:R-:W-:Y:S02]  /*a2b0*/  LEA R16, P2, R0, R37, 0x1 ;  /* 0x0000002500107211 */ /* 0x000fe400078408ff */
[C---:B------:R-:W-:Y:S01]  /*a2c0*/  ISETP.LT.AND P4, PT, R12.reuse, UR15, !P0 ;  /* 0x0000000f0c007c0c */ /* 0x040fe2000c781270 */
[----:B------:R-:W-:Y:S01]  /*a2d0*/  IMAD R12, R12, UR5, RZ ;  /* 0x000000050c0c7c24 */ /* 0x000fe2000f8e02ff */
[----:B------:R-:W-:Y:S01]  /*a2e0*/  LEA.HI.X.SX32 R17, R0, R25, 0x1, P2 ;  /* 0x0000001900117211 */ /* 0x000fe200010f0eff */
[C---:B------:R-:W-:Y:S01]  /*a2f0*/  IMAD R0, R14.reuse, UR5, RZ ;  /* 0x000000050e007c24 */ /* 0x040fe2000f8e02ff */
[----:B------:R-:W-:Y:S01]  /*a300*/  ISETP.LT.AND P3, PT, R14, UR15, !P0 ;  /* 0x0000000f0e007c0c */ /* 0x000fe2000c761270 */
[C---:B------:R-:W-:Y:S01]  /*a310*/  IMAD R21, R13.reuse, UR5, RZ ;  /* 0x000000050d157c24 */ /* 0x040fe2000f8e02ff */
[-C--:B------:R-:W-:Y:S02]  /*a320*/  LEA R18, P5, R12, R37.reuse, 0x1 ;  /* 0x000000250c127211 */ /* 0x080fe400078a08ff */
[----:B------:R-:W-:Y:S01]  /*a330*/  ISETP.LT.AND P2, PT, R13, UR15, !P0 ;  /* 0x0000000f0d007c0c */ /* 0x000fe2000c741270 */
[----:B------:R0:W-:Y:S01]  /*a340*/  @P1 STG.E.U16 desc[UR20][R16.64], R3 ;  /* 0x0000000310001986 */ /* 0x0001e2000c101514 */
[----:B------:R-:W-:-:S02]  /*a350*/  LEA R2, P1, R0, R37, 0x1 ;  /* 0x0000002500027211 */ /* 0x000fc400078208ff */
[----:B------:R-:W-:Y:S02]  /*a360*/  LEA.HI.X.SX32 R19, R12, R25, 0x1, P5 ;  /* 0x000000190c137211 */ /* 0x000fe400028f0eff */
[C---:B------:R-:W-:Y:S01]  /*a370*/  LEA R20, P5, R21.reuse, R37, 0x1 ;  /* 0x0000002515147211 */ /* 0x040fe200078a08ff */
[----:B------:R-:W1:Y:S03]  /*a380*/  LDS.128 R12, [R45+UR10] ;  /* 0x0000000a2d0c7984 */ /* 0x000e660008000c00 */
[-C--:B------:R-:W-:Y:S02]  /*a390*/  LEA.HI.X.SX32 R21, R21, R25.reuse, 0x1, P5 ;  /* 0x0000001915157211 */ /* 0x080fe400028f0eff */
[----:B0-----:R-:W-:Y:S02]  /*a3a0*/  LEA.HI.X.SX32 R3, R0, R25, 0x1, P1 ;  /* 0x0000001900037211 */ /* 0x001fe400008f0eff */
[----:B------:R-:W-:Y:S01]  /*a3b0*/  PRMT R17, R9, 0x7632, R17 ;  /* 0x0000763209117816 */ /* 0x000fe20000000011 */
[----:B------:R-:W-:Y:S04]  /*a3c0*/  @P4 STG.E.U16 desc[UR20][R18.64], R9 ;  /* 0x0000000912004986 */ /* 0x000fe8000c101514 */
[----:B------:R-:W-:Y:S04]  /*a3d0*/  @P3 STG.E.U16 desc[UR20][R2.64], R17 ;  /* 0x0000001102003986 */ /* 0x000fe8000c101514 */
[----:B------:R0:W-:Y:S04]  /*a3e0*/  @P2 STG.E.U16 desc[UR20][R20.64], R10 ;  /* 0x0000000a14002986 */ /* 0x0001e8000c101514 */
[----:B------:R-:W3:Y:S04]  /*a3f0*/  LDS.128 R44, [R45+UR10+0x1000] ;  /* 0x0010000a2d2c7984 */ /* 0x000ee80008000c00 */
[----:B0-----:R-:W5:Y:S04]  /*a400*/  LDL.LU R21, [R1+0x50] ;  /* 0x0000500001157983 */ /* 0x001f680000300800 */
[----:B------:R-:W3:Y:S01]  /*a410*/  LDL.LU R20, [R1+0x4c] ;  /* 0x00004c0001147983 */ /* 0x000ee20000300800 */
[C---:B----4-:R-:W-:Y:S01]  /*a420*/  IMAD R0, R36.reuse, UR5, RZ ;  /* 0x0000000524007c24 */ /* 0x050fe2000f8e02ff */
[----:B------:R-:W-:-:S04]  /*a430*/  ISETP.LT.AND P3, PT, R36, UR15, !P0 ;  /* 0x0000000f24007c0c */ /* 0x000fc8000c761270 */
[----:B------:R-:W-:Y:S02]  /*a440*/  LEA R16, P1, R0, R37, 0x1 ;  /* 0x0000002500107211 */ /* 0x000fe400078208ff */
[----:B------:R-:W-:Y:S02]  /*a450*/  PRMT R3, R10, 0x7632, R3 ;  /* 0x000076320a037816 */ /* 0x000fe40000000003 */
[----:B------:R-:W-:-:S05]  /*a460*/  LEA.HI.X.SX32 R17, R0, R25, 0x1, P1 ;  /* 0x0000001900117211 */ /* 0x000fca00008f0eff */
[----:B------:R0:W-:Y:S02]  /*a470*/  @P3 STG.E.U16 desc[UR20][R16.64], R3 ;  /* 0x0000000310003986 */ /* 0x0001e4000c101514 */
[----:B0-----:R-:W-:Y:S02]  /*a480*/  PRMT R17, R11, 0x7632, R17 ;  /* 0x000076320b117816 */ /* 0x001fe40000000011 */
[C---:B--2---:R-:W-:Y:S01]  /*a490*/  ISETP.LT.AND P2, PT, R22.reuse, UR15, !P0 ;  /* 0x0000000f16007c0c */ /* 0x044fe2000c741270 */
[----:B------:R-:W-:Y:S02]  /*a4a0*/  IMAD R22, R22, UR5, RZ ;  /* 0x0000000516167c24 */ /* 0x000fe4000f8e02ff */
[C---:B------:R-:W-:Y:S01]  /*a4b0*/  IMAD R18, R28.reuse, UR5, RZ ;  /* 0x000000051c127c24 */ /* 0x040fe2000f8e02ff */
[----:B------:R-:W-:Y:S02]  /*a4c0*/  ISETP.LT.AND P4, PT, R28, UR15, !P0 ;  /* 0x0000000f1c007c0c */ /* 0x000fe4000c781270 */
[-C--:B------:R-:W-:Y:S01]  /*a4d0*/  LEA R8, P5, R22, R37.reuse, 0x1 ;  /* 0x0000002516087211 */ /* 0x080fe200078a08ff */
[----:B------:R-:W-:Y:S01]  /*a4e0*/  IMAD R0, R26, UR5, RZ ;  /* 0x000000051a007c24 */ /* 0x000fe2000f8e02ff */
[----:B------:R-:W-:-:S02]  /*a4f0*/  LEA R2, P6, R18, R37, 0x1 ;  /* 0x0000002512027211 */ /* 0x000fc400078c08ff */
[-C--:B------:R-:W-:Y:S02]  /*a500*/  LEA.HI.X.SX32 R9, R22, R25.reuse, 0x1, P5 ;  /* 0x0000001916097211 */ /* 0x080fe400028f0eff */
[----:B------:R-:W-:Y:S02]  /*a510*/  LEA.HI.X.SX32 R3, R18, R25, 0x1, P6 ;  /* 0x0000001912037211 */ /* 0x000fe400030f0eff */
[----:B------:R-:W-:Y:S01]  /*a520*/  LEA R18, P3, R0, R37, 0x1 ;  /* 0x0000002500127211 */ /* 0x000fe200078608ff */
[----:B------:R-:W-:Y:S01]  /*a530*/  @P2 STG.E.U16 desc[UR20][R8.64], R11 ;  /* 0x0000000b08002986 */ /* 0x000fe2000c101514 */
[----:B------:R-:W-:Y:S02]  /*a540*/  ISETP.LT.AND P1, PT, R26, UR15, !P0 ;  /* 0x0000000f1a007c0c */ /* 0x000fe4000c721270 */
[----:B------:R-:W-:Y:S01]  /*a550*/  LEA.HI.X.SX32 R19, R0, R25, 0x1, P3 ;  /* 0x0000001900137211 */ /* 0x000fe200018f0eff */
[----:B------:R0:W-:Y:S01]  /*a560*/  @P4 STG.E.U16 desc[UR20][R2.64], R17 ;  /* 0x0000001102004986 */ /* 0x0001e2000c101514 */
[C---:B------:R-:W-:Y:S01]  /*a570*/  ISETP.LT.AND P4, PT, R24.reuse, UR15, !P0 ;  /* 0x0000000f18007c0c */ /* 0x040fe2000c781270 */
[----:B------:R-:W-:-:S02]  /*a580*/  IMAD R0, R24, UR5, RZ ;  /* 0x0000000518007c24 */ /* 0x000fc4000f8e02ff */
[----:B------:R-:W2:Y:S04]  /*a590*/  LDL.LU R26, [R1+0x48] ;  /* 0x00004800011a7983 */ /* 0x000ea80000300800 */
[----:B------:R-:W4:Y:S01]  /*a5a0*/  LDL.LU R24, [R1+0x44] ;  /* 0x0000440001187983 */ /* 0x000f220000300800 */
[C---:B------:R-:W-:Y:S01]  /*a5b0*/  ISETP.LT.AND P3, PT, R23.reuse, UR15, !P0 ;  /* 0x0000000f17007c0c */ /* 0x040fe2000c761270 */
[----:B------:R-:W-:Y:S02]  /*a5c0*/  IMAD R10, R23, UR5, RZ ;  /* 0x00000005170a7c24 */ /* 0x000fe4000f8e02ff */
[----:B------:R-:W4:Y:S04]  /*a5d0*/  LDL.LU R23, [R1+0x40] ;  /* 0x0000400001177983 */ /* 0x000f280000300800 */
[----:B-1----:R-:W-:Y:S01]  /*a5e0*/  @P1 STG.E.U16 desc[UR20][R18.64], R12 ;  /* 0x0000000c12001986 */ /* 0x002fe2000c101514 */
[----:B------:R-:W-:-:S03]  /*a5f0*/  LEA R16, P1, R0, R37, 0x1 ;  /* 0x0000002500107211 */ /* 0x000fc600078208ff */
[----:B------:R-:W4:Y:S01]  /*a600*/  LDL.LU R22, [R1+0x3c] ;  /* 0x00003c0001167983 */ /* 0x000f220000300800 */
[----:B0-----:R-:W-:Y:S01]  /*a610*/  LEA.HI.X.SX32 R17, R0, R25, 0x1, P1 ;  /* 0x0000001900117211 */ /* 0x001fe200008f0eff */
[C---:B------:R-:W-:Y:S01]  /*a620*/  IMAD R0, R27.reuse, UR5, RZ ;  /* 0x000000051b007c24 */ /* 0x040fe2000f8e02ff */
[----:B------:R-:W-:Y:S02]  /*a630*/  ISETP.LT.AND P2, PT, R27, UR15, !P0 ;  /* 0x0000000f1b007c0c */ /* 0x000fe4000c741270 */
[----:B------:R-:W-:Y:S02]  /*a640*/  PRMT R3, R12, 0x7632, R3 ;  /* 0x000076320c037816 */ /* 0x000fe40000000003 */
[-C--:B------:R-:W-:Y:S02]  /*a650*/  LEA R8, P6, R10, R37.reuse, 0x1 ;  /* 0x000000250a087211 */ /* 0x080fe400078c08ff */
[----:B------:R-:W-:Y:S01]  /*a660*/  LEA R2, P1, R0, R37, 0x1 ;  /* 0x0000002500027211 */ /* 0x000fe200078208ff */
[----:B------:R0:W-:Y:S01]  /*a670*/  @P4 STG.E.U16 desc[UR20][R16.64], R3 ;  /* 0x0000000310004986 */ /* 0x0001e2000c101514 */
[----:B------:R-:W-:-:S05]  /*a680*/  LEA.HI.X.SX32 R9, R10, R25, 0x1, P6 ;  /* 0x000000190a097211 */ /* 0x000fca00030f0eff */
[----:B------:R-:W-:Y:S01]  /*a690*/  @P3 STG.E.U16 desc[UR20][R8.64], R13 ;  /* 0x0000000d08003986 */ /* 0x000fe2000c101514 */
[----:B0-----:R-:W-:Y:S02]  /*a6a0*/  LEA.HI.X.SX32 R3, R0, R25, 0x1, P1 ;  /* 0x0000001900037211 */ /* 0x001fe400008f0eff */
[----:B------:R-:W-:-:S05]  /*a6b0*/  PRMT R17, R13, 0x7632, R17 ;  /* 0x000076320d117816 */ /* 0x000fca0000000011 */
[----:B------:R0:W-:Y:S02]  /*a6c0*/  @P2 STG.E.U16 desc[UR20][R2.64], R17 ;  /* 0x0000001102002986 */ /* 0x0001e4000c101514 */
[----:B0-----:R-:W-:Y:S02]  /*a6d0*/  PRMT R3, R14, 0x7632, R3 ;  /* 0x000076320e037816 */ /* 0x001fe40000000003 */
[C---:B-----5:R-:W-:Y:S01]  /*a6e0*/  ISETP.LT.AND P5, PT, R21.reuse, UR15, !P0 ;  /* 0x0000000f15007c0c */ /* 0x060fe2000c7a1270 */
[----:B------:R-:W-:Y:S02]  /*a6f0*/  IMAD R11, R21, UR5, RZ ;  /* 0x00000005150b7c24 */ /* 0x000fe4000f8e02ff */
[----:B------:R-:W5:Y:S01]  /*a700*/  LDL.LU R21, [R1+0x38] ;  /* 0x0000380001157983 */ /* 0x000f620000300800 */
[C---:B---3--:R-:W-:Y:S01]  /*a710*/  ISETP.LT.AND P1, PT, R20.reuse, UR15, !P0 ;  /* 0x0000000f14007c0c */ /* 0x048fe2000c721270 */
[----:B------:R-:W-:Y:S02]  /*a720*/  IMAD R0, R20, UR5, RZ ;  /* 0x0000000514007c24 */ /* 0x000fe4000f8e02ff */
[----:B------:R-:W3:Y:S01]  /*a730*/  LDL.LU R20, [R1+0x34] ;  /* 0x0000340001147983 */ /* 0x000ee20000300800 */
[----:B------:R-:W-:-:S03]  /*a740*/  LEA R10, P4, R11, R37, 0x1 ;  /* 0x000000250b0a7211 */ /* 0x000fc600078808ff */
[----:B------:R-:W3:Y:S01]  /*a750*/  LDL.LU R19, [R1+0x30] ;  /* 0x0000300001137983 */ /* 0x000ee20000300800 */
[----:B------:R-:W-:-:S03]  /*a760*/  LEA R16, P2, R0, R37, 0x1 ;  /* 0x0000002500107211 */ /* 0x000fc600078408ff */
[----:B------:R-:W3:Y:S01]  /*a770*/  LDL.LU R18, [R1+0x2c] ;  /* 0x00002c0001127983 */ /* 0x000ee20000300800 */
[-C--:B------:R-:W-:Y:S02]  /*a780*/  LEA.HI.X.SX32 R11, R11, R25.reuse, 0x1, P4 ;  /* 0x000000190b0b7211 */ /* 0x080fe400020f0eff */
[----:B------:R-:W-:-:S03]  /*a790*/  LEA.HI.X.SX32 R17, R0, R25, 0x1, P2 ;  /* 0x0000001900117211 */ /* 0x000fc600010f0eff */
[----:B------:R-:W-:Y:S04]  /*a7a0*/  @P5 STG.E.U16 desc[UR20][R10.64], R14 ;  /* 0x0000000e0a005986 */ /* 0x000fe8000c101514 */
[----:B------:R0:W-:Y:S04]  /*a7b0*/  @P1 STG.E.U16 desc[UR20][R16.64], R3 ;  /* 0x0000000310001986 */ /* 0x0001e8000c101514 */
[----:B0-----:R-:W3:Y:S01]  /*a7c0*/  LDL.LU R16, [R1+0x28] ;  /* 0x0000280001107983 */ /* 0x001ee20000300800 */
[----:B------:R-:W-:Y:S01]  /*a7d0*/  PRMT R17, R15, 0x7632, R17 ;  /* 0x000076320f117816 */ /* 0x000fe20000000011 */
[C---:B--2---:R-:W-:Y:S01]  /*a7e0*/  IMAD R9, R26.reuse, UR5, RZ ;  /* 0x000000051a097c24 */ /* 0x044fe2000f8e02ff */
[----:B------:R-:W-:Y:S01]  /*a7f0*/  ISETP.LT.AND P4, PT, R26, UR15, !P0 ;  /* 0x0000000f1a007c0c */ /* 0x000fe2000c781270 */
[C---:B----4-:R-:W-:Y:S01]  /*a800*/  IMAD R0, R24.reuse, UR5, RZ ;  /* 0x0000000518007c24 */ /* 0x050fe2000f8e02ff */
[----:B------:R-:W-:-:S02]  /*a810*/  ISETP.LT.AND P3, PT, R24, UR15, !P0 ;  /* 0x0000000f18007c0c */ /* 0x000fc4000c761270 */
[-C--:B------:R-:W-:Y:S01]  /*a820*/  LEA R2, P5, R9, R37.reuse, 0x1 ;  /* 0x0000002509027211 */ /* 0x080fe200078a08ff */
[----:B------:R-:W-:Y:S01]  /*a830*/  IMAD R12, R23, UR5, RZ ;  /* 0x00000005170c7c24 */ /* 0x000fe2000f8e02ff */
[C---:B------:R-:W-:Y:S01]  /*a840*/  LEA R8, P6, R0.reuse, R37, 0x1 ;  /* 0x0000002500087211 */ /* 0x040fe200078c08ff */
[----:B------:R-:W2:Y:S01]  /*a850*/  LDL.LU R24, [R1+0x24] ;  /* 0x0000240001187983 */ /* 0x000ea20000300800 */
[-C--:B------:R-:W-:Y:S02]  /*a860*/  LEA.HI.X.SX32 R3, R9, R25.reuse, 0x1, P5 ;  /* 0x0000001909037211 */ /* 0x080fe400028f0eff */
[----:B------:R-:W-:Y:S02]  /*a870*/  LEA.HI.X.SX32 R9, R0, R25, 0x1, P6 ;  /* 0x0000001900097211 */ /* 0x000fe400030f0eff */
[----:B------:R-:W-:Y:S01]  /*a880*/  ISETP.LT.AND P2, PT, R23, UR15, !P0 ;  /* 0x0000000f17007c0c */ /* 0x000fe2000c741270 */
[----:B------:R-:W-:Y:S01]  /*a890*/  IMAD R13, R22, UR5, RZ ;  /* 0x00000005160d7c24 */ /* 0x000fe2000f8e02ff */
[----:B------:R-:W-:-:S02]  /*a8a0*/  LEA R10, P5, R12, R37, 0x1 ;  /* 0x000000250c0a7211 */ /* 0x000fc400078a08ff */
[----:B------:R-:W-:Y:S01]  /*a8b0*/  ISETP.LT.AND P1, PT, R22, UR15, !P0 ;  /* 0x0000000f16007c0c */ /* 0x000fe2000c721270 */
[----:B------:R0:W-:Y:S01]  /*a8c0*/  @P4 STG.E.U16 desc[UR20][R2.64], R15 ;  /* 0x0000000f02004986 */ /* 0x0001e2000c101514 */
[----:B------:R-:W-:-:S03]  /*a8d0*/  LEA.HI.X.SX32 R11, R12, R25, 0x1, P5 ;  /* 0x000000190c0b7211 */ /* 0x000fc600028f0eff */
[----:B------:R-:W-:Y:S01]  /*a8e0*/  @P3 STG.E.U16 desc[UR20][R8.64], R17 ;  /* 0x0000001108003986 */ /* 0x000fe2000c101514 */
[----:B------:R-:W-:-:S03]  /*a8f0*/  LEA R12, P3, R13, R37, 0x1 ;  /* 0x000000250d0c7211 */ /* 0x000fc600078608ff */
[----:B------:R-:W4:Y:S01]  /*a900*/  LDL.LU R23, [R1+0x20] ;  /* 0x0000200001177983 */ /* 0x000f220000300800 */
[----:B------:R-:W-:-:S03]  /*a910*/  LEA.HI.X.SX32 R13, R13, R25, 0x1, P3 ;  /* 0x000000190d0d7211 */ /* 0x000fc600018f0eff */
[----:B------:R-:W4:Y:S01]  /*a920*/  LDL.LU R22, [R1+0x1c] ;  /* 0x00001c0001167983 */ /* 0x000f220000300800 */
[----:B0-----:R-:W-:-:S03]  /*a930*/  PRMT R3, R4, 0x7632, R3 ;  /* 0x0000763204037816 */ /* 0x001fc60000000003 */
[----:B------:R0:W-:Y:S04]  /*a940*/  @P2 STG.E.U16 desc[UR20][R10.64], R4 ;  /* 0x000000040a002986 */ /* 0x0001e8000c101514 */
[----:B------:R1:W-:Y:S01]  /*a950*/  @P1 STG.E.U16 desc[UR20][R12.64], R3 ;  /* 0x000000030c001986 */ /* 0x0003e2000c101514 */
[----:B0-----:R-:W-:Y:S01]  /*a960*/  PRMT R4, R5, 0x7632, R4 ;  /* 0x0000763205047816 */ /* 0x001fe20000000004 */
[C---:B-----5:R-:W-:Y:S01]  /*a970*/  IMAD R0, R21.reuse, UR5, RZ ;  /* 0x0000000515007c24 */ /* 0x060fe2000f8e02ff */
[----:B------:R-:W-:Y:S02]  /*a980*/  ISETP.LT.AND P3, PT, R21, UR15, !P0 ;  /* 0x0000000f15007c0c */ /* 0x000fe4000c761270 */
[----:B------:R-:W5:Y:S01]  /*a990*/  LDL.LU R21, [R1+0x18] ;  /* 0x0000180001157983 */ /* 0x000f620000300800 */
[C---:B---3--:R-:W-:Y:S01]  /*a9a0*/  ISETP.LT.AND P2, PT, R20.reuse, UR15, !P0 ;  /* 0x0000000f14007c0c */ /* 0x048fe2000c741270 */
[----:B------:R-:W-:Y:S01]  /*a9b0*/  IMAD R14, R20, UR5, RZ ;  /* 0x00000005140e7c24 */ /* 0x000fe2000f8e02ff */
[C---:B------:R-:W-:Y:S01]  /*a9c0*/  LEA R2, P1, R0.reuse, R37, 0x1 ;  /* 0x0000002500027211 */ /* 0x040fe200078208ff */
[----:B------:R-:W3:Y:S01]  /*a9d0*/  LDL.LU R20, [R1+0x14] ;  /* 0x0000140001147983 */ /* 0x000ee20000300800 */
[C---:B------:R-:W-:Y:S01]  /*a9e0*/  ISETP.LT.AND P4, PT, R19.reuse, UR15, !P0 ;  /* 0x0000000f13007c0c */ /* 0x040fe2000c781270 */
[----:B------:R-:W-:Y:S01]  /*a9f0*/  IMAD R15, R19, UR5, RZ ;  /* 0x00000005130f7c24 */ /* 0x000fe2000f8e02ff */
[----:B-1----:R-:W-:Y:S01]  /*aa00*/  LEA.HI.X.SX32 R3, R0, R25, 0x1, P1 ;  /* 0x0000001900037211 */ /* 0x002fe200008f0eff */
[----:B------:R-:W5:Y:S01]  /*aa10*/  LDL.LU R19, [R1+0x10] ;  /* 0x0000100001137983 */ /* 0x000f620000300800 */
[C---:B------:R-:W-:Y:S01]  /*aa20*/  ISETP.LT.AND P1, PT, R18.reuse, UR15, !P0 ;  /* 0x0000000f12007c0c */ /* 0x040fe2000c721270 */
[----:B------:R-:W-:Y:S01]  /*aa30*/  IMAD R0, R18, UR5, RZ ;  /* 0x0000000512007c24 */ /* 0x000fe2000f8e02ff */
[C---:B------:R-:W-:Y:S01]  /*aa40*/  LEA R8, P5, R14.reuse, R37, 0x1 ;  /* 0x000000250e087211 */ /* 0x040fe200078a08ff */
[----:B------:R-:W5:Y:S04]  /*aa50*/  LDL.LU R18, [R1+0xc] ;  /* 0x00000c0001127983 */ /* 0x000f680000300800 */
[----:B------:R-:W5:Y:S01]  /*aa60*/  LDL.LU R17, [R1+0x8] ;  /* 0x0000080001117983 */ /* 0x000f620000300800 */
[----:B------:R-:W-:-:S03]  /*aa70*/  LEA.HI.X.SX32 R9, R14, R25, 0x1, P5 ;  /* 0x000000190e097211 */ /* 0x000fc600028f0eff */
[----:B------:R0:W-:Y:S01]  /*aa80*/  @P3 STG.E.U16 desc[UR20][R2.64], R5 ;  /* 0x0000000502003986 */ /* 0x0001e2000c101514 */
[----:B------:R-:W-:-:S03]  /*aa90*/  LEA R12, P3, R0, R37, 0x1 ;  /* 0x00000025000c7211 */ /* 0x000fc600078608ff */
[----:B------:R-:W-:Y:S01]  /*aaa0*/  @P2 STG.E.U16 desc[UR20][R8.64], R4 ;  /* 0x0000000408002986 */ /* 0x000fe2000c101514 */
[----:B------:R-:W-:Y:S02]  /*aab0*/  LEA.HI.X.SX32 R13, R0, R25, 0x1, P3 ;  /* 0x00000019000d7211 */ /* 0x000fe400018f0eff */
[C---:B------:R-:W-:Y:S01]  /*aac0*/  ISETP.LT.AND P2, PT, R16.reuse, UR15, !P0 ;  /* 0x0000000f10007c0c */ /* 0x040fe2000c741270 */
[----:B------:R-:W-:Y:S02]  /*aad0*/  IMAD R0, R16, UR5, RZ ;  /* 0x0000000510007c24 */ /* 0x000fe4000f8e02ff */
[----:B------:R-:W5:Y:S01]  /*aae0*/  LDL.LU R16, [R1+0x4] ;  /* 0x0000040001107983 */ /* 0x000f620000300800 */
[----:B------:R-:W-:-:S04]  /*aaf0*/  LEA R10, P6, R15, R37, 0x1 ;  /* 0x000000250f0a7211 */ /* 0x000fc800078c08ff */
[----:B------:R-:W-:Y:S02]  /*ab00*/  LEA.HI.X.SX32 R11, R15, R25, 0x1, P6 ;  /* 0x000000190f0b7211 */ /* 0x000fe400030f0eff */
[----:B0-----:R-:W-:-:S03]  /*ab10*/  PRMT R3, R6, 0x7632, R3 ;  /* 0x0000763206037816 */ /* 0x001fc60000000003 */
[----:B------:R0:W-:Y:S01]  /*ab20*/  @P4 STG.E.U16 desc[UR20][R10.64], R6 ;  /* 0x000000060a004986 */ /* 0x0001e2000c101514 */
[----:B------:R-:W-:-:S03]  /*ab30*/  LEA R2, P6, R0, R37, 0x1 ;  /* 0x0000002500027211 */ /* 0x000fc600078c08ff */
[----:B------:R1:W-:Y:S01]  /*ab40*/  @P1 STG.E.U16 desc[UR20][R12.64], R3 ;  /* 0x000000030c001986 */ /* 0x0003e2000c101514 */
[----:B0-----:R-:W-:Y:S02]  /*ab50*/  PRMT R6, R7, 0x7632, R6 ;  /* 0x0000763207067816 */ /* 0x001fe40000000006 */
[----:B-1----:R-:W-:Y:S01]  /*ab60*/  LEA.HI.X.SX32 R3, R0, R25, 0x1, P6 ;  /* 0x0000001900037211 */ /* 0x002fe200030f0eff */
[C---:B--2---:R-:W-:Y:S01]  /*ab70*/  IMAD R5, R24.reuse, UR5, RZ ;  /* 0x0000000518057c24 */ /* 0x044fe2000f8e02ff */
[----:B------:R-:W-:-:S04]  /*ab80*/  ISETP.LT.AND P4, PT, R24, UR15, !P0 ;  /* 0x0000000f18007c0c */ /* 0x000fc8000c781270 */
[----:B------:R-:W-:-:S04]  /*ab90*/  LEA R4, P5, R5, R37, 0x1 ;  /* 0x0000002505047211 */ /* 0x000fc800078a08ff */
[----:B------:R-:W-:Y:S01]  /*aba0*/  LEA.HI.X.SX32 R5, R5, R25, 0x1, P5 ;  /* 0x0000001905057211 */ /* 0x000fe200028f0eff */
[----:B------:R-:W-:Y:S01]  /*abb0*/  @P2 STG.E.U16 desc[UR20][R2.64], R7 ;  /* 0x0000000702002986 */ /* 0x000fe2000c101514 */
[C---:B----4-:R-:W-:Y:S01]  /*abc0*/  IMAD R14, R23.reuse, UR5, RZ ;  /* 0x00000005170e7c24 */ /* 0x050fe2000f8e02ff */
[----:B------:R-:W-:Y:S01]  /*abd0*/  ISETP.LT.AND P3, PT, R23, UR15, !P0 ;  /* 0x0000000f17007c0c */ /* 0x000fe2000c761270 */
[C---:B------:R-:W-:Y:S01]  /*abe0*/  IMAD R15, R22.reuse, UR5, RZ ;  /* 0x00000005160f7c24 */ /* 0x040fe2000f8e02ff */
[----:B------:R-:W-:Y:S02]  /*abf0*/  ISETP.LT.AND P1, PT, R22, UR15, !P0 ;  /* 0x0000000f16007c0c */ /* 0x000fe4000c721270 */
[CC--:B------:R-:W-:Y:S02]  /*ac00*/  LEA R8, P6, R14.reuse, R37.reuse, 0x1 ;  /* 0x000000250e087211 */ /* 0x0c0fe400078c08ff */
[----:B------:R-:W-:Y:S01]  /*ac10*/  LEA R10, P5, R15, R37, 0x1 ;  /* 0x000000250f0a7211 */ /* 0x000fe200078a08ff */
[----:B------:R0:W-:Y:S01]  /*ac20*/  @P4 STG.E.U16 desc[UR20][R4.64], R6 ;  /* 0x0000000604004986 */ /* 0x0001e2000c101514 */
[----:B------:R-:W-:-:S02]  /*ac30*/  LEA.HI.X.SX32 R9, R14, R25, 0x1, P6 ;  /* 0x000000190e097211 */ /* 0x000fc400030f0eff */
[----:B------:R-:W-:-:S03]  /*ac40*/  LEA.HI.X.SX32 R11, R15, R25, 0x1, P5 ;  /* 0x000000190f0b7211 */ /* 0x000fc600028f0eff */
[----:B------:R-:W-:Y:S01]  /*ac50*/  @P3 STG.E.U16 desc[UR20][R8.64], R44 ;  /* 0x0000002c08003986 */ /* 0x000fe2000c101514 */
[----:B0-----:R-:W-:-:S05]  /*ac60*/  PRMT R5, R44, 0x7632, R5 ;  /* 0x000076322c057816 */ /* 0x001fca0000000005 */
[----:B------:R0:W-:Y:S01]  /*ac70*/  @P1 STG.E.U16 desc[UR20][R10.64], R5 ;  /* 0x000000050a001986 */ /* 0x0001e2000c101514 */
[----:B---3--:R-:W-:Y:S02]  /*ac80*/  IMAD R12, R20, UR5, RZ ;  /* 0x00000005140c7c24 */ /* 0x008fe4000f8e02ff */
[----:B-----5:R-:W-:Y:S02]  /*ac90*/  IMAD R0, R21, UR5, RZ ;  /* 0x0000000515007c24 */ /* 0x020fe4000f8e02ff */
[----:B------:R-:W-:Y:S01]  /*aca0*/  IMAD R7, R19, UR5, RZ ;  /* 0x0000000513077c24 */ /* 0x000fe2000f8e02ff */
[-C--:B------:R-:W-:Y:S02]  /*acb0*/  LEA R4, P1, R12, R37.reuse, 0x1 ;  /* 0x000000250c047211 */ /* 0x080fe400078208ff */
[----:B------:R-:W-:Y:S01]  /*acc0*/  ISETP.LT.AND P5, PT, R21, UR15, !P0 ;  /* 0x0000000f15007c0c */ /* 0x000fe2000c7a1270 */
[----:B------:R-:W-:Y:S01]  /*acd0*/  IMAD R14, R17, UR5, RZ ;  /* 0x00000005110e7c24 */ /* 0x000fe2000f8e02ff */
[----:B------:R-:W-:Y:S01]  /*ace0*/  LEA R6, P2, R7, R37, 0x1 ;  /* 0x0000002507067211 */ /* 0x000fe200078408ff */
[----:B------:R-:W-:Y:S01]  /*acf0*/  IMAD R13, R18, UR5, RZ ;  /* 0x00000005120d7c24 */ /* 0x000fe2000f8e02ff */
[----:B0-----:R-:W-:-:S02]  /*ad00*/  LEA.HI.X.SX32 R5, R12, R25, 0x1, P1 ;  /* 0x000000190c057211 */ /* 0x001fc400008f0eff */
[----:B------:R-:W-:Y:S02]  /*ad10*/  ISETP.LT.AND P4, PT, R20, UR15, !P0 ;  /* 0x0000000f14007c0c */ /* 0x000fe4000c781270 */
[-C--:B------:R-:W-:Y:S02]  /*ad20*/  LEA R2, P6, R0, R37.reuse, 0x1 ;  /* 0x0000002500027211 */ /* 0x080fe400078c08ff */
[----:B------:R-:W-:Y:S02]  /*ad30*/  LEA R10, P1, R14, R37, 0x1 ;  /* 0x000000250e0a7211 */ /* 0x000fe400078208ff */
[----:B------:R-:W-:Y:S02]  /*ad40*/  ISETP.LT.AND P3, PT, R19, UR15, !P0 ;  /* 0x0000000f13007c0c */ /* 0x000fe4000c761270 */
[-C--:B------:R-:W-:Y:S02]  /*ad50*/  LEA.HI.X.SX32 R7, R7, R25.reuse, 0x1, P2 ;  /* 0x0000001907077211 */ /* 0x080fe400010f0eff */
[----:B------:R-:W-:-:S02]  /*ad60*/  LEA.HI.X.SX32 R3, R0, R25, 0x1, P6 ;  /* 0x0000001900037211 */ /* 0x000fc400030f0eff */
[----:B------:R-:W-:Y:S01]  /*ad70*/  ISETP.LT.AND P2, PT, R18, UR15, !P0 ;  /* 0x0000000f12007c0c */ /* 0x000fe2000c741270 */
[----:B------:R-:W-:Y:S01]  /*ad80*/  IMAD R15, R16, UR5, RZ ;  /* 0x00000005100f7c24 */ /* 0x000fe2000f8e02ff */
[----:B------:R-:W-:Y:S02]  /*ad90*/  LEA.HI.X.SX32 R11, R14, R25, 0x1, P1 ;  /* 0x000000190e0b7211 */ /* 0x000fe400008f0eff */
[----:B------:R-:W-:Y:S02]  /*ada0*/  LEA R8, P6, R13, R37, 0x1 ;  /* 0x000000250d087211 */ /* 0x000fe400078c08ff */
[----:B------:R-:W-:Y:S02]  /*adb0*/  ISETP.LT.AND P1, PT, R17, UR15, !P0 ;  /* 0x0000000f11007c0c */ /* 0x000fe4000c721270 */
[----:B------:R-:W-:Y:S02]  /*adc0*/  ISETP.LT.AND P0, PT, R16, UR15, !P0 ;  /* 0x0000000f10007c0c */ /* 0x000fe4000c701270 */
[----:B------:R-:W-:-:S02]  /*add0*/  PRMT R0, R45, 0x7632, R0 ;  /* 0x000076322d007816 */ /* 0x000fc40000000000 */
[----:B------:R-:W-:Y:S01]  /*ade0*/  LEA.HI.X.SX32 R9, R13, R25, 0x1, P6 ;  /* 0x000000190d097211 */ /* 0x000fe200030f0eff */
[----:B------:R0:W-:Y:S01]  /*adf0*/  @P5 STG.E.U16 desc[UR20][R2.64], R45 ;  /* 0x0000002d02005986 */ /* 0x0001e2000c101514 */
[----:B------:R-:W-:-:S03]  /*ae00*/  LEA R12, P6, R15, R37, 0x1 ;  /* 0x000000250f0c7211 */ /* 0x000fc600078c08ff */
[----:B------:R1:W-:Y:S01]  /*ae10*/  @P4 STG.E.U16 desc[UR20][R4.64], R0 ;  /* 0x0000000004004986 */ /* 0x0003e2000c101514 */
[----:B------:R-:W-:-:S03]  /*ae20*/  LEA.HI.X.SX32 R13, R15, R25, 0x1, P6 ;  /* 0x000000190f0d7211 */ /* 0x000fc600030f0eff */
[----:B------:R2:W-:Y:S01]  /*ae30*/  @P3 STG.E.U16 desc[UR20][R6.64], R46 ;  /* 0x0000002e06003986 */ /* 0x0005e2000c101514 */
[----:B0-----:R-:W-:Y:S02]  /*ae40*/  PRMT R3, R46, 0x7632, R3 ;  /* 0x000076322e037816 */ /* 0x001fe40000000003 */
[----:B-1----:R-:W-:-:S03]  /*ae50*/  PRMT R5, R47, 0x7632, R5 ;  /* 0x000076322f057816 */ /* 0x002fc60000000005 */
[----:B------:R2:W-:Y:S04]  /*ae60*/  @P2 STG.E.U16 desc[UR20][R8.64], R3 ;  /* 0x0000000308002986 */ /* 0x0005e8000c101514 */
[----:B------:R2:W-:Y:S04]  /*ae70*/  @P1 STG.E.U16 desc[UR20][R10.64], R47 ;  /* 0x0000002f0a001986 */ /* 0x0005e8000c101514 */
[----:B------:R2:W-:Y:S01]  /*ae80*/  @P0 STG.E.U16 desc[UR20][R12.64], R5 ;  /* 0x000000050c000986 */ /* 0x0005e2000c101514 */
[----:B------:R-:W-:Y:S06]  /*ae90*/  BAR.SYNC.DEFER_BLOCKING 0x0 ;  /* 0x0000000000007b1d */ /* 0x000fec0000010000 */
[----:B------:R-:W-:Y:S05]  /*aea0*/  BRA.U UP0, `(.L_x_13) ;  /* 0x0000000100a07547 */ /* 0x000fea000b800000 */
[----:B------:R-:W0:Y:S01]  /*aeb0*/  S2UR UR5, SR_CgaCtaId ;  /* 0x00000000000579c3 */ /* 0x000e220000008800 */
[----:B------:R-:W-:Y:S01]  /*aec0*/  NOP ;  /* 0x0000000000007918 */ /* 0x000fe20000000000 */
[----:B------:R-:W-:Y:S01]  /*aed0*/  UMOV UR4, 0x50 ;  /* 0x0000005000047882 */ /* 0x000fe20000000000 */
[----:B------:R-:W-:Y:S02]  /*aee0*/  IMAD.U32 R0, RZ, RZ, UR9 ;  /* 0x00000009ff007e24 */ /* 0x000fe4000f8e00ff */
[----:B--2---:R-:W-:Y:S02]  /*aef0*/  IMAD.MOV.U32 R3, RZ, RZ, 0x3 ;  /* 0x00000003ff037424 */ /* 0x004fe400078e00ff */
[----:B------:R-:W-:Y:S01]  /*af00*/  IMAD.MOV.U32 R7, RZ, RZ, 0x1 ;  /* 0x00000001ff077424 */ /* 0x000fe200078e00ff */
[----:B------:R-:W-:-:S04]  /*af10*/  LOP3.LUT R0, R0, 0xffff, RZ, 0xc0, !PT ;  /* 0x0000ffff00007812 */ /* 0x000fc800078ec0ff */
[----:B------:R-:W-:-:S05]  /*af20*/  SHF.R.U32.HI R0, RZ, 0x5, R0 ;  /* 0x00000005ff007819 */ /* 0x000fca0000011600 */
[----:B------:R-:W-:Y:S01]  /*af30*/  VIADD R2, R0, 0x10 ;  /* 0x0000001000027836 */ /* 0x000fe20000000000 */
[----:B------:R-:W-:Y:S01]  /*af40*/  SHF.L.U32 R0, R3, R0, RZ ;  /* 0x0000000003007219 */ /* 0x000fe200000006ff */
[----:B0-----:R-:W-:-:S03]  /*af50*/  ULEA UR6, UR5, UR4, 0x18 ;  /* 0x0000000405067291 */ /* 0x001fc6000f8ec0ff */
[----:B------:R-:W-:-:S04]  /*af60*/  SHF.L.U32 R3, R7, R2, RZ ;  /* 0x0000000207037219 */ /* 0x000fc800000006ff */
[----:B------:R-:W-:Y:S02]  /*af70*/  LOP3.LUT R0, R3, R0, RZ, 0xfc, !PT ;  /* 0x0000000003007212 */ /* 0x000fe400078efcff */
[----:B------:R-:W0:Y:S02]  /*af80*/  LDS R5, [UR6] ;  /* 0x00000006ff057984 */ /* 0x000e240008000800 */
[C---:B------:R-:W-:Y:S02]  /*af90*/  LOP3.LUT R2, R0.reuse, 0xffff, RZ, 0xc0, !PT ;  /* 0x0000ffff00027812 */ /* 0x040fe400078ec0ff */
[----:B0-----:R-:W-:-:S04]  /*afa0*/  LOP3.LUT R3, R0, 0xffff, R5, 0x80, !PT ;  /* 0x0000ffff00037812 */ /* 0x001fc800078e8005 */
[----:B------:R-:W-:-:S13]  /*afb0*/  ISETP.NE.AND P0, PT, R3, R2, PT ;  /* 0x000000020300720c */ /* 0x000fda0003f05270 */
[----:B------:R-:W-:Y:S05]  /*afc0*/  @P0 BRA `(.L_x_14) ;  /* 0x0000000000500947 */ /* 0x000fea0003800000 */
[----:B------:R-:W-:Y:S02]  /*afd0*/  SHF.R.U32.HI R5, RZ, 0x10, R5 ;  /* 0x00000010ff057819 */ /* 0x000fe40000011605 */
[----:B------:R-:W-:-:S04]  /*afe0*/  SHF.R.U32.HI R2, RZ, 0x10, R0 ;  /* 0x00000010ff027819 */ /* 0x000fc80000011600 */
[----:B------:R-:W-:-:S04]  /*aff0*/  LOP3.LUT R5, R5, R2, RZ, 0xc0, !PT ;  /* 0x0000000205057212 */ /* 0x000fc800078ec0ff */
[----:B------:R-:W-:-:S13]  /*b000*/  ISETP.NE.AND P0, PT, R5, R2, PT ;  /* 0x000000020500720c */ /* 0x000fda0003f05270 */
[----:B------:R-:W-:Y:S05]  /*b010*/  @P0 BRA `(.L_x_15) ;  /* 0x0000000000300947 */ /* 0x000fea0003800000 */
[----:B------:R-:W-:Y:S01]  /*b020*/  R2UR UR4, R0 ;  /* 0x00000000000472ca */ /* 0x000fe200000e0000 */
[----:B------:R-:W-:Y:S01]  /*b030*/  VOTEU.ANY UR5, UPT, PT ;  /* 0x0000000000057886 */ /* 0x000fe200038e0100 */
[----:B------:R-:W0:Y:S01]  /*b040*/  S2R R0, SR_LANEID ;  /* 0x0000000000007919 */ /* 0x000e220000000000 */
[----:B------:R-:W-:-:S10]  /*b050*/  UFLO.U32 UR5, UR5 ;  /* 0x00000005000572bd */ /* 0x000fd400080e0000 */
[----:B------:R-:W-:-:S06]  /*b060*/  ULOP3.LUT UR4, URZ, UR4, URZ, 0x33, !UPT ;  /* 0x00000004ff047292 */ /* 0x000fcc000f8e33ff */
[----:B------:R-:W-:-:S04]  /*b070*/  IMAD.U32 R2, RZ, RZ, UR4 ;  /* 0x00000004ff027e24 */ /* 0x000fc8000f8e00ff */
[----:B------:R-:W1:Y:S02]  /*b080*/  REDUX UR7, R2 ;  /* 0x00000000020773c4 */ /* 0x000e640000000000 */
[----:B------:R3:W-:Y:S01]  /*b090*/  UTCATOMSWS.AND URZ, UR4 ;  /* 0x0000000400ff79e3 */ /* 0x0007e20008000000 */
[----:B0-----:R-:W-:Y:S01]  /*b0a0*/  ISETP.EQ.U32.AND P0, PT, R0, UR5, PT ;  /* 0x0000000500007c0c */ /* 0x001fe2000bf02070 */
[----:B-1----:R-:W-:-:S12]  /*b0b0*/  IMAD.U32 R0, RZ, RZ, UR7 ;  /* 0x00000007ff007e24 */ /* 0x002fd8000f8e00ff */
[----:B------:R3:W-:Y:S01]  /*b0c0*/  @P0 ATOMS.AND RZ, [UR6], R0 ;  /* 0x00000000ffff098c */ /* 0x0007e2000a800006 */
[----:B------:R-:W-:Y:S05]  /*b0d0*/  BRA `(.L_x_13) ;  /* 0x0000000000147947 */ /* 0x000fea0003800000 */
.L_x_15:
[----:B------:R-:W-:-:S07]  /*b0e0*/  MOV R2, 0xb100 ;  /* 0x0000b10000027802 */ /* 0x000fce0000000f00 */
[----:B------:R-:W-:Y:S05]  /*b0f0*/  CALL.REL.NOINC `($__internal_0_$__cuda_sm10x_tcgen05_guardrail_trap_col_being_dealloced_not_returned_by_alloc) ;  /* 0x00000000002c7944 */ /* 0x000fea0003c00000 */
[----:B------:R-:W-:Y:S05]  /*b100*/  BRA `(.L_x_13) ;  /* 0x0000000000087947 */ /* 0x000fea0003800000 */
.L_x_14:
[----:B------:R-:W-:-:S07]  /*b110*/  MOV R2, 0xb130 ;  /* 0x0000b13000027802 */ /* 0x000fce0000000f00 */
[----:B------:R-:W-:Y:S05]  /*b120*/  CALL.REL.NOINC `($__internal_2_$__cuda_sm10x_tcgen05_guardrail_trap_unallocated_columns_being_dealloced) ;  /* 0x0000000000387944 */ /* 0x000fea0003c00000 */
.L_x_13:
[----:B------:R-:W-:Y:S01]  /*b130*/  NOP ;  /* 0x0000000000007918 */ /* 0x000fe20000000000 */
[----:B---3--:R-:W-:Y:S05]  /*b140*/  EXIT ;  /* 0x000000000000794d */ /* 0x008fea0003800000 */
.L_x_8:
[----:B------:R-:W0:Y:S02]  /*b150*/  SYNCS.PHASECHK.TRANS64.TRYWAIT P2, [UR12], R6 ;  /* 0x00000006ff0075a7 */ /* 0x000e24000804110c */
[----:B0-----:R-:W-:Y:S05]  /*b160*/  @!P2 BRA `(.L_x_8) ;  /* 0xfffffffc00f8a947 */ /* 0x001fea000383ffff */
[----:B------:R-:W-:Y:S05]  /*b170*/  BRA `(.L_x_16) ;  /* 0xffffffbc007c7947 */ /* 0x000fea000383ffff */
.L_x_12:
[----:B------:R-:W0:Y:S02]  /*b180*/  SYNCS.PHASECHK.TRANS64.TRYWAIT P0, [UR12], R0 ;  /* 0x00000000ff0075a7 */ /* 0x000e24000800110c */
[----:B0-----:R-:W-:Y:S05]  /*b190*/  @!P0 BRA `(.L_x_12) ;  /* 0xfffffffc00f88947 */ /* 0x001fea000383ffff */
[----:B------:R-:W-:Y:S05]  /*b1a0*/  BRA `(.L_x_11) ;  /* 0xffffffec00347947 */ /* 0x000fea000383ffff */
        .weak           $__internal_0_$__cuda_sm10x_tcgen05_guardrail_trap_col_being_dealloced_not_returned_by_alloc
        .type           $__internal_0_$__cuda_sm10x_tcgen05_guardrail_trap_col_being_dealloced_not_returned_by_alloc,@function
        .size           $__internal_0_$__cuda_sm10x_tcgen05_guardrail_trap_col_being_dealloced_not_returned_by_alloc,($__internal_1_$__cuda_sm10x_tcgen05_guardrail_trap_phase_invalid_during_alloc - $__internal_0_$__cuda_sm10x_tcgen05_guardrail_trap_col_being_dealloced_not_returned_by_alloc)
$__internal_0_$__cuda_sm10x_tcgen05_guardrail_trap_col_being_dealloced_not_returned_by_alloc:
[----:B------:R-:W-:Y:S05]  /*b1b0*/  BPT.TRAP 0x1 ;  /* 0x000000040000795c */ /* 0x000fea0000300000 */
[----:B------:R-:W-:-:S04]  /*b1c0*/  IMAD.MOV.U32 R3, RZ, RZ, 0x0 ;  /* 0x00000000ff037424 */ /* 0x000fc800078e00ff */
[----:B------:R-:W-:Y:S05]  /*b1d0*/  RET.REL.NODEC R2 `(matmul_kernel) ;  /* 0xffffff4c02887950 */ /* 0x000fea0003c3ffff */
        .weak           $__internal_1_$__cuda_sm10x_tcgen05_guardrail_trap_phase_invalid_during_alloc
        .type           $__internal_1_$__cuda_sm10x_tcgen05_guardrail_trap_phase_invalid_during_alloc,@function
        .size           $__internal_1_$__cuda_sm10x_tcgen05_guardrail_trap_phase_invalid_during_alloc,($__internal_2_$__cuda_sm10x_tcgen05_guardrail_trap_unallocated_columns_being_dealloced - $__internal_1_$__cuda_sm10x_tcgen05_guardrail_trap_phase_invalid_during_alloc)
$__internal_1_$__cuda_sm10x_tcgen05_guardrail_trap_phase_invalid_during_alloc:
[----:B------:R-:W-:Y:S05]  /*b1e0*/  BPT.TRAP 0x1 ;  /* 0x000000040000795c */ /* 0x000fea0000300000 */
[----:B------:R-:W-:-:S04]  /*b1f0*/  IMAD.MOV.U32 R3, RZ, RZ, 0x0 ;  /* 0x00000000ff037424 */ /* 0x000fc800078e00ff */
[----:B------:R-:W-:Y:S05]  /*b200*/  RET.REL.NODEC R2 `(matmul_kernel) ;  /* 0xffffff4c027c7950 */ /* 0x000fea0003c3ffff */
        .weak           $__internal_2_$__cuda_sm10x_tcgen05_guardrail_trap_unallocated_columns_being_dealloced
        .type           $__internal_2_$__cuda_sm10x_tcgen05_guardrail_trap_unallocated_columns_being_dealloced,@function
        .size           $__internal_2_$__cuda_sm10x_tcgen05_guardrail_trap_unallocated_columns_being_dealloced,(.L_x_20 - $__internal_2_$__cuda_sm10x_tcgen05_guardrail_trap_unallocated_columns_being_dealloced)
$__internal_2_$__cuda_sm10x_tcgen05_guardrail_trap_unallocated_columns_being_dealloced:
[----:B------:R-:W-:Y:S05]  /*b210*/  BPT.TRAP 0x1 ;  /* 0x000000040000795c */ /* 0x000fea0000300000 */
[----:B------:R-:W-:-:S04]  /*b220*/  IMAD.MOV.U32 R3, RZ, RZ, 0x0 ;  /* 0x00000000ff037424 */ /* 0x000fc800078e00ff */
[----:B------:R-:W-:Y:S05]  /*b230*/  RET.REL.NODEC R2 `(matmul_kernel) ;  /* 0xffffff4c02707950 */ /* 0x000fea0003c3ffff */
.L_x_17:
[----:B------:R-:W-:-:S00]  /*b240*/  BRA `(.L_x_17) ;  /* 0xfffffffc00fc7947 */ /* 0x000fc0000383ffff */
[----:B------:R-:W-:-:S00]  /*b250*/  NOP ;  /* 0x0000000000007918 */ /* 0x000fc00000000000 */
        /* <DEDUP_REMOVED lines=10> */
.L_x_20:


//--------------------- .nv.shared.matmul_kernel  --------------------------
	.section	.nv.shared.matmul_kernel,"aw",@nobits
	.sectionflags	@""
	.align	16
	.zero		1024


//--------------------- .nv.shared.reserved.0     --------------------------
	.section	.nv.shared.reserved.0,"aw",@nobits
	.align	8
	.weak		__nv_reservedSMEM_offset_0_alias
	.size		__nv_reservedSMEM_offset_0_alias, 0, 64
	.other		__nv_reservedSMEM_offset_0_alias,@"STO_CUDA_RESERVED_SHARED STV_DEFAULT"
__nv_reservedSMEM_offset_0_alias:
	.zero		0
.nv.shared.reserved.0:
	.zero		64
	.weak		__nv_reservedSMEM_allocation_phase
	.type		__nv_reservedSMEM_allocation_phase,@object
	.size		__nv_reservedSMEM_allocation_phase,(.L_0 - __nv_reservedSMEM_allocation_phase)
__nv_reservedSMEM_allocation_phase:
	.zero		1
.L_0:
	.zero		7
	.weak		__nv_reservedSMEM_devtool_atexit_pc
	.type		__nv_reservedSMEM_devtool_atexit_pc,@object
	.size		__nv_reservedSMEM_devtool_atexit_pc,(__nv_reservedSMEM_allocation_mask - __nv_reservedSMEM_devtool_atexit_pc)
__nv_reservedSMEM_devtool_atexit_pc:
	.zero		8
	.weak		__nv_reservedSMEM_allocation_mask
	.type		__nv_reservedSMEM_allocation_mask,@object
	.size		__nv_reservedSMEM_allocation_mask,(.L_2 - __nv_reservedSMEM_allocation_mask)
__nv_reservedSMEM_allocation_mask:
	.zero		4
.L_2:


//--------------------- .nv.constant0.matmul_kernel --------------------------
	.section	.nv.constant0.matmul_kernel,"a",@progbits
	.sectionflags	@""
	.align	4
.nv.constant0.matmul_kernel:
	.zero		976


//--------------------- SYMBOLS --------------------------

	.type		.nv.reservedSmem.offset0,@object
	.size		.nv.reservedSmem.offset0,0x4
	.type		.nv.reservedSmem.cap,@object
	.size		.nv.reservedSmem.cap,0x4
